	.target	sm_90a

	.elftype	@"ET_EXEC"


//--------------------- .note.nv.tkinfo           --------------------------
	.section	.note.nv.tkinfo,"",@"SHT_NOTE"
	.sectionflags	@"SHF_NOTE_NV_TKINFO"
	.tkinfo
        /*0018*/ 	.word	0x00000002
        /*0030*/ 	.string	""
        /*0030*/ 	.string	"ptxas"
        /*0030*/ 	.string	"Cuda compilation tools, release 13.0, V13.0.88"
        /*0030*/ 	.string	"Build cuda_13.0.r13.0/compiler.36424714_0"
        /*0030*/ 	.string	"-arch sm_90a -m 64 "



//--------------------- .note.nv.cuinfo           --------------------------
	.section	.note.nv.cuinfo,"",@"SHT_NOTE"
	.sectionflags	@"SHF_NOTE_NV_CUINFO"
        /*0018*/ 	.short	0x0002
        /*001a*/ 	.short	0x005a
        /*001c*/ 	.short	0x0082
	.zero		2


//--------------------- .nv.info                  --------------------------
	.section	.nv.info,"",@"SHT_CUDA_INFO"
	.align	4


	//----- nvinfo : EIATTR_REGCOUNT
	.align		4
        /*0000*/ 	.byte	0x04, 0x2f
        /*0002*/ 	.short	(.L_15 - .L_14)
	.align		4
.L_14:
        /*0004*/ 	.word	index@(_ZN7cutlass13device_kernelINS_4gemm6kernel13GemmUniversalIN4cute5tupleIJiiiiEEENS1_10collective13CollectiveMmaINS1_34MainloopSm90TmaGmmaWarpSpecializedILi5ENS5_IJNS4_1CILi1EEENSA_ILi2EEESB_EEENS1_35KernelTmaWarpSpecializedCooperativeEEENS5_IJNSA_ILi128EEENSA_ILi64EEESH_EEEaNS5_IJlSB_lEEEaSJ_NS4_8TiledMMAINS4_8MMA_AtomIJNS4_4SM904GMMA26MMA_64x64x32_S32S8S8_SS_TNEEEENS4_6LayoutINS5_IJSC_SB_SB_EEENS5_IJSB_NSA_ILi0EEESS_EEEEENS5_IJNS4_10UnderscoreESV_SV_EEEEENS4_23SM90_TMA_LOAD_MULTICASTENS4_14ComposedLayoutINS4_7SwizzleILi2ELi4ELi3EEENS4_18smem_ptr_flag_bitsILi8EEENSQ_INS5_IJNSA_ILi8EEESH_EEENS5_IJSH_SB_EEEEEEEvNS4_8identityENS4_13SM90_TMA_LOADES18_vS19_EENS_8epilogue10collective6detail29Sm90TmaWarpSpecializedAdapterINS1D_15DefaultEpilogueIaSJ_SJ_NS1C_6thread17LinearCombinationIaLi1EiiLNS1H_9ScaleType4KindE0ELNS_15FloatRoundStyleE2EaEENS1_15EpilogueDefaultEEEEEvvEEEEvNT_6ParamsE)
        /*0008*/ 	.word	0x000000a8


	//----- nvinfo : EIATTR_FRAME_SIZE
	.align		4
.L_15:
        /*000c*/ 	.byte	0x04, 0x11
        /*000e*/ 	.short	(.L_17 - .L_16)
	.align		4
.L_16:
        /*0010*/ 	.word	index@(_ZN7cutlass13device_kernelINS_4gemm6kernel13GemmUniversalIN4cute5tupleIJiiiiEEENS1_10collective13CollectiveMmaINS1_34MainloopSm90TmaGmmaWarpSpecializedILi5ENS5_IJNS4_1CILi1EEENSA_ILi2EEESB_EEENS1_35KernelTmaWarpSpecializedCooperativeEEENS5_IJNSA_ILi128EEENSA_ILi64EEESH_EEEaNS5_IJlSB_lEEEaSJ_NS4_8TiledMMAINS4_8MMA_AtomIJNS4_4SM904GMMA26MMA_64x64x32_S32S8S8_SS_TNEEEENS4_6LayoutINS5_IJSC_SB_SB_EEENS5_IJSB_NSA_ILi0EEESS_EEEEENS5_IJNS4_10UnderscoreESV_SV_EEEEENS4_23SM90_TMA_LOAD_MULTICASTENS4_14ComposedLayoutINS4_7SwizzleILi2ELi4ELi3EEENS4_18smem_ptr_flag_bitsILi8EEENSQ_INS5_IJNSA_ILi8EEESH_EEENS5_IJSH_SB_EEEEEEEvNS4_8identityENS4_13SM90_TMA_LOADES18_vS19_EENS_8epilogue10collective6detail29Sm90TmaWarpSpecializedAdapterINS1D_15DefaultEpilogueIaSJ_SJ_NS1C_6thread17LinearCombinationIaLi1EiiLNS1H_9ScaleType4KindE0ELNS_15FloatRoundStyleE2EaEENS1_15EpilogueDefaultEEEEEvvEEEEvNT_6ParamsE)
        /*0014*/ 	.word	0x00000000


	//----- nvinfo : EIATTR_MIN_STACK_SIZE
	.align		4
.L_17:
        /*0018*/ 	.byte	0x04, 0x12
        /*001a*/ 	.short	(.L_19 - .L_18)
	.align		4
.L_18:
        /*001c*/ 	.word	index@(_ZN7cutlass13device_kernelINS_4gemm6kernel13GemmUniversalIN4cute5tupleIJiiiiEEENS1_10collective13CollectiveMmaINS1_34MainloopSm90TmaGmmaWarpSpecializedILi5ENS5_IJNS4_1CILi1EEENSA_ILi2EEESB_EEENS1_35KernelTmaWarpSpecializedCooperativeEEENS5_IJNSA_ILi128EEENSA_ILi64EEESH_EEEaNS5_IJlSB_lEEEaSJ_NS4_8TiledMMAINS4_8MMA_AtomIJNS4_4SM904GMMA26MMA_64x64x32_S32S8S8_SS_TNEEEENS4_6LayoutINS5_IJSC_SB_SB_EEENS5_IJSB_NSA_ILi0EEESS_EEEEENS5_IJNS4_10UnderscoreESV_SV_EEEEENS4_23SM90_TMA_LOAD_MULTICASTENS4_14ComposedLayoutINS4_7SwizzleILi2ELi4ELi3EEENS4_18smem_ptr_flag_bitsILi8EEENSQ_INS5_IJNSA_ILi8EEESH_EEENS5_IJSH_SB_EEEEEEEvNS4_8identityENS4_13SM90_TMA_LOADES18_vS19_EENS_8epilogue10collective6detail29Sm90TmaWarpSpecializedAdapterINS1D_15DefaultEpilogueIaSJ_SJ_NS1C_6thread17LinearCombinationIaLi1EiiLNS1H_9ScaleType4KindE0ELNS_15FloatRoundStyleE2EaEENS1_15EpilogueDefaultEEEEEvvEEEEvNT_6ParamsE)
        /*0020*/ 	.word	0x00000000
.L_19:


//--------------------- .nv.compat                --------------------------
	.section	.nv.compat,"",@"SHT_CUDA_COMPAT_INFO"
	.align	4
        /*0000*/ 	.byte	0x02, 0x09, 0x01, 0x00, 0x02, 0x02, 0x04, 0x00, 0x02, 0x05, 0x05, 0x00, 0x03, 0x07, 0x01, 0x01
        /*0010*/ 	.byte	0x02, 0x03, 0x01, 0x00, 0x02, 0x06, 0x01, 0x00, 0x04, 0x0b, 0x08, 0x00, 0x00, 0x00, 0x00, 0x00
        /*0020*/ 	.byte	0x00, 0x00, 0x00, 0x00


//--------------------- .nv.info._ZN7cutlass13device_kernelINS_4gemm6kernel13GemmUniversalIN4cute5tupleIJiiiiEEENS1_10collective13CollectiveMmaINS1_34MainloopSm90TmaGmmaWarpSpecializedILi5ENS5_IJNS4_1CILi1EEENSA_ILi2EEESB_EEENS1_35KernelTmaWarpSpecializedCooperativeEEENS5_IJNSA_ILi128EEENSA_ILi64EEESH_EEEaNS5_IJlSB_lEEEaSJ_NS4_8TiledMMAINS4_8MMA_AtomIJNS4_4SM904GMMA26MMA_64x64x32_S32S8S8_SS_TNEEEENS4_6LayoutINS5_IJSC_SB_SB_EEENS5_IJSB_NSA_ILi0EEESS_EEEEENS5_IJNS4_10UnderscoreESV_SV_EEEEENS4_23SM90_TMA_LOAD_MULTICASTENS4_14ComposedLayoutINS4_7SwizzleILi2ELi4ELi3EEENS4_18smem_ptr_flag_bitsILi8EEENSQ_INS5_IJNSA_ILi8EEESH_EEENS5_IJSH_SB_EEEEEEEvNS4_8identityENS4_13SM90_TMA_LOADES18_vS19_EENS_8epilogue10collective6detail29Sm90TmaWarpSpecializedAdapterINS1D_15DefaultEpilogueIaSJ_SJ_NS1C_6thread17LinearCombinationIaLi1EiiLNS1H_9ScaleType4KindE0ELNS_15FloatRoundStyleE2EaEENS1_15EpilogueDefaultEEEEEvvEEEEvNT_6ParamsE --------------------------
	.section	.nv.info._ZN7cutlass13device_kernelINS_4gemm6kernel13GemmUniversalIN4cute5tupleIJiiiiEEENS1_10collective13CollectiveMmaINS1_34MainloopSm90TmaGmmaWarpSpecializedILi5ENS5_IJNS4_1CILi1EEENSA_ILi2EEESB_EEENS1_35KernelTmaWarpSpecializedCooperativeEEENS5_IJNSA_ILi128EEENSA_ILi64EEESH_EEEaNS5_IJlSB_lEEEaSJ_NS4_8TiledMMAINS4_8MMA_AtomIJNS4_4SM904GMMA26MMA_64x64x32_S32S8S8_SS_TNEEEENS4_6LayoutINS5_IJSC_SB_SB_EEENS5_IJSB_NSA_ILi0EEESS_EEEEENS5_IJNS4_10UnderscoreESV_SV_EEEEENS4_23SM90_TMA_LOAD_MULTICASTENS4_14ComposedLayoutINS4_7SwizzleILi2ELi4ELi3EEENS4_18smem_ptr_flag_bitsILi8EEENSQ_INS5_IJNSA_ILi8EEESH_EEENS5_IJSH_SB_EEEEEEEvNS4_8identityENS4_13SM90_TMA_LOADES18_vS19_EENS_8epilogue10collective6detail29Sm90TmaWarpSpecializedAdapterINS1D_15DefaultEpilogueIaSJ_SJ_NS1C_6thread17LinearCombinationIaLi1EiiLNS1H_9ScaleType4KindE0ELNS_15FloatRoundStyleE2EaEENS1_15EpilogueDefaultEEEEEvvEEEEvNT_6ParamsE,"",@"SHT_CUDA_INFO"
	.sectionflags	@""
	.align	4


	//----- nvinfo : EIATTR_CUDA_API_VERSION
	.align		4
        /*0000*/ 	.byte	0x04, 0x37
        /*0002*/ 	.short	(.L_21 - .L_20)
.L_20:
        /*0004*/ 	.word	0x00000082


	//----- nvinfo : EIATTR_KPARAM_INFO
	.align		4
.L_21:
        /*0008*/ 	.byte	0x04, 0x17
        /*000a*/ 	.short	(.L_23 - .L_22)
.L_22:
        /*000c*/ 	.word	0x00000000
        /*0010*/ 	.short	0x0000
        /*0012*/ 	.short	0x0070
        /*0014*/ 	.byte	0x00, 0xf0, 0x01, 0x10


	//----- nvinfo : EIATTR_SPARSE_MMA_MASK
	.align		4
.L_23:
        /*0018*/ 	.byte	0x03, 0x50
        /*001a*/ 	.short	0x0000


	//----- nvinfo : EIATTR_MAXREG_COUNT
	.align		4
        /*001c*/ 	.byte	0x03, 0x1b
        /*001e*/ 	.short	0x00a8


	//----- nvinfo : EIATTR_NUM_BARRIERS
	.align		4
        /*0020*/ 	.byte	0x02, 0x4c
        /*0022*/ 	.byte	0x01
	.zero		1


	//----- nvinfo : EIATTR_EXTERNS
	.align		4
        /*0024*/ 	.byte	0x04, 0x0f
        /*0026*/ 	.short	(.L_25 - .L_24)


	//   ....[0]....
	.align		4
.L_24:
        /*0028*/ 	.word	index@(__assertfail)


	//----- nvinfo : EIATTR_MERCURY_ISA_VERSION
	.align		4
.L_25:
        /*002c*/ 	.byte	0x03, 0x5f
        /*002e*/ 	.short	0x0101


	//----- nvinfo : EIATTR_INT_WARP_WIDE_INSTR_OFFSETS
	.align		4
        /*0030*/ 	.byte	0x04, 0x31
        /*0032*/ 	.short	(.L_27 - .L_26)


	//   ....[0]....
.L_26:
        /*0034*/ 	.word	0x00000440


	//   ....[1]....
        /*0038*/ 	.word	0x00000460


	//   ....[2]....
        /*003c*/ 	.word	0x00000630


	//----- nvinfo : EIATTR_COOP_GROUP_MASK_REGIDS
	.align		4
.L_27:
        /*0040*/ 	.byte	0x04, 0x29
        /*0042*/ 	.short	(.L_29 - .L_28)


	//   ....[0]....
.L_28:
        /*0044*/ 	.word	0xffffffff


	//   ....[1]....
        /*0048*/ 	.word	0xffffffff


	//   ....[2]....
        /*004c*/ 	.word	0xffffffff


	//   ....[3]....
        /*0050*/ 	.word	0xffffffff


	//   ....[4]....
        /*0054*/ 	.word	0xffffffff


	//   ....[5]....
        /*0058*/ 	.word	0xffffffff


	//----- nvinfo : EIATTR_COOP_GROUP_INSTR_OFFSETS
	.align		4
.L_29:
        /*005c*/ 	.byte	0x04, 0x28
        /*005e*/ 	.short	(.L_31 - .L_30)


	//   ....[0]....
.L_30:
        /*0060*/ 	.word	0x00000060


	//   ....[1]....
        /*0064*/ 	.word	0x00000070


	//   ....[2]....
        /*0068*/ 	.word	0x00000130


	//   ....[3]....
        /*006c*/ 	.word	0x000002f0


	//   ....[4]....
        /*0070*/ 	.word	0x000007a0


	//   ....[5]....
        /*0074*/ 	.word	0x000011d0


	//----- nvinfo : EIATTR_REG_RECONFIG
	.align		4
.L_31:
        /*0078*/ 	.byte	0x01, 0x54
	.zero		2


	//----- nvinfo : EIATTR_SYSCALL_OFFSETS
	.align		4
        /*007c*/ 	.byte	0x04, 0x46
        /*007e*/ 	.short	(.L_33 - .L_32)


	//   ....[0]....
.L_32:
        /*0080*/ 	.word	0x00001390


	//----- nvinfo : EIATTR_MBARRIER_INSTR_OFFSETS
	.align		4
.L_33:
        /*0084*/ 	.byte	0x04, 0x39
        /*0086*/ 	.short	(.L_35 - .L_34)


	//   ....[0]....
.L_34:
        /*0088*/ 	.word	0x00000230
        /*008c*/ 	.word	0x000000ff
        /*0090*/ 	.word	0x00000000
        /*0094*/ 	.short	0x0100
        /*0096*/ 	.byte	0x08
	.zero		1


	//   ....[1]....
        /*0098*/ 	.word	0x00000240
        /*009c*/ 	.word	0x000000ff
        /*00a0*/ 	.word	0x00000028
        /*00a4*/ 	.short	0x0100
        /*00a6*/ 	.byte	0x08
	.zero		1


	//   ....[2]....
        /*00a8*/ 	.word	0x00000250
        /*00ac*/ 	.word	0x000000ff
        /*00b0*/ 	.word	0x00000008
        /*00b4*/ 	.short	0x0100
        /*00b6*/ 	.byte	0x08
	.zero		1


	//   ....[3]....
        /*00b8*/ 	.word	0x00000260
        /*00bc*/ 	.word	0x000000ff
        /*00c0*/ 	.word	0x00000030
        /*00c4*/ 	.short	0x0100
        /*00c6*/ 	.byte	0x08
	.zero		1


	//   ....[4]....
        /*00c8*/ 	.word	0x00000270
        /*00cc*/ 	.word	0x000000ff
        /*00d0*/ 	.word	0x00000010
        /*00d4*/ 	.short	0x0100
        /*00d6*/ 	.byte	0x08
	.zero		1


	//   ....[5]....
        /*00d8*/ 	.word	0x00000280
        /*00dc*/ 	.word	0x000000ff
        /*00e0*/ 	.word	0x00000038
        /*00e4*/ 	.short	0x0100
        /*00e6*/ 	.byte	0x08
	.zero		1


	//   ....[6]....
        /*00e8*/ 	.word	0x00000290
        /*00ec*/ 	.word	0x000000ff
        /*00f0*/ 	.word	0x00000018
        /*00f4*/ 	.short	0x0100
        /*00f6*/ 	.byte	0x08
	.zero		1


	//   ....[7]....
        /*00f8*/ 	.word	0x000002a0
        /*00fc*/ 	.word	0x000000ff
        /*0100*/ 	.word	0x00000040
        /*0104*/ 	.short	0x0100
        /*0106*/ 	.byte	0x08
	.zero		1


	//   ....[8]....
        /*0108*/ 	.word	0x000002b0
        /*010c*/ 	.word	0x000000ff
        /*0110*/ 	.word	0x00000020
        /*0114*/ 	.short	0x0100
        /*0116*/ 	.byte	0x08
	.zero		1


	//   ....[9]....
        /*0118*/ 	.word	0x000002c0
        /*011c*/ 	.word	0x000000ff
        /*0120*/ 	.word	0x00000048
        /*0124*/ 	.short	0x0100
        /*0126*/ 	.byte	0x08
	.zero		1


	//   ....[10]....
        /*0128*/ 	.word	0x000006b0
        /*012c*/ 	.word	0x000000ff
        /*0130*/ 	.word	0x00000060
        /*0134*/ 	.short	0x0100
        /*0136*/ 	.byte	0x06
	.zero		1


	//   ....[11]....
        /*0138*/ 	.word	0x00000740
        /*013c*/ 	.word	0x000000ff
        /*0140*/ 	.word	0x00000068
        /*0144*/ 	.short	0x0100
        /*0146*/ 	.byte	0x06
	.zero		1


	//   ....[12]....
        /*0148*/ 	.word	0x00001460
        /*014c*/ 	.word	0x00000003
        /*0150*/ 	.word	0x00000000
        /*0154*/ 	.short	0x010a
        /*0156*/ 	.byte	0x3f
	.zero		1


	//   ....[13]....
        /*0158*/ 	.word	0x000014a0
        /*015c*/ 	.word	0x00000003
        /*0160*/ 	.word	0x00000000
        /*0164*/ 	.short	0x010a
        /*0166*/ 	.byte	0x3f
	.zero		1


	//   ....[14]....
        /*0168*/ 	.word	0x00001770
        /*016c*/ 	.word	0x00000005
        /*0170*/ 	.word	0x00000000
        /*0174*/ 	.short	0x010a
        /*0176*/ 	.byte	0x3f
	.zero		1


	//   ....[15]....
        /*0178*/ 	.word	0x000017b0
        /*017c*/ 	.word	0x00000005
        /*0180*/ 	.word	0x00000000
        /*0184*/ 	.short	0x010a
        /*0186*/ 	.byte	0x3f
	.zero		1


	//   ....[16]....
        /*0188*/ 	.word	0x00001910
        /*018c*/ 	.word	0x00000005
        /*0190*/ 	.word	0x00000000
        /*0194*/ 	.short	0x0101
        /*0196*/ 	.byte	0x3f
	.zero		1


	//   ....[17]....
        /*0198*/ 	.word	0x00001b30
        /*019c*/ 	.word	0x00000003
        /*01a0*/ 	.word	0x00000000
        /*01a4*/ 	.short	0x0101
        /*01a6*/ 	.byte	0x3f
	.zero		1


	//   ....[18]....
        /*01a8*/ 	.word	0x000049f0
        /*01ac*/ 	.word	0x00000017
        /*01b0*/ 	.word	0x00000028
        /*01b4*/ 	.short	0x010a
        /*01b6*/ 	.byte	0x3f
	.zero		1


	//   ....[19]....
        /*01b8*/ 	.word	0x00004d60
        /*01bc*/ 	.word	0x00000003
        /*01c0*/ 	.word	0x00000068
        /*01c4*/ 	.short	0x0101
        /*01c6*/ 	.byte	0x3f
	.zero		1


	//   ....[20]....
        /*01c8*/ 	.word	0x000054c0
        /*01cc*/ 	.word	0x00000007
        /*01d0*/ 	.word	0x00000000
        /*01d4*/ 	.short	0x010a
        /*01d6*/ 	.byte	0x3f
	.zero		1


	//   ....[21]....
        /*01d8*/ 	.word	0x00005540
        /*01dc*/ 	.word	0x00000008
        /*01e0*/ 	.word	0x00000000
        /*01e4*/ 	.short	0x010a
        /*01e6*/ 	.byte	0x3f
	.zero		1


	//   ....[22]....
        /*01e8*/ 	.word	0x000055d0
        /*01ec*/ 	.word	0x00000009
        /*01f0*/ 	.word	0x00000000
        /*01f4*/ 	.short	0x010a
        /*01f6*/ 	.byte	0x3f
	.zero		1


	//   ....[23]....
        /*01f8*/ 	.word	0x00005660
        /*01fc*/ 	.word	0x00000006
        /*0200*/ 	.word	0x00000000
        /*0204*/ 	.short	0x010a
        /*0206*/ 	.byte	0x3f
	.zero		1


	//   ....[24]....
        /*0208*/ 	.word	0x000056f0
        /*020c*/ 	.word	0x00000003
        /*0210*/ 	.word	0x00000000
        /*0214*/ 	.short	0x010a
        /*0216*/ 	.byte	0x3f
	.zero		1


	//   ....[25]....
        /*0218*/ 	.word	0x00005750
        /*021c*/ 	.word	0x00000003
        /*0220*/ 	.word	0x00000000
        /*0224*/ 	.short	0x010a
        /*0226*/ 	.byte	0x3f
	.zero		1


	//   ....[26]....
        /*0228*/ 	.word	0x000057a0
        /*022c*/ 	.word	0x00000005
        /*0230*/ 	.word	0x00000000
        /*0234*/ 	.short	0x010a
        /*0236*/ 	.byte	0x3f
	.zero		1


	//   ....[27]....
        /*0238*/ 	.word	0x00005870
        /*023c*/ 	.word	0x00000017
        /*0240*/ 	.word	0x00000028
        /*0244*/ 	.short	0x010a
        /*0246*/ 	.byte	0x3f
	.zero		1


	//   ....[28]....
        /*0248*/ 	.word	0x00005940
        /*024c*/ 	.word	0x00000007
        /*0250*/ 	.word	0x00000000
        /*0254*/ 	.short	0x010a
        /*0256*/ 	.byte	0x3f
	.zero		1


	//   ....[29]....
        /*0258*/ 	.word	0x00005990
        /*025c*/ 	.word	0x00000008
        /*0260*/ 	.word	0x00000000
        /*0264*/ 	.short	0x010a
        /*0266*/ 	.byte	0x3f
	.zero		1


	//   ....[30]....
        /*0268*/ 	.word	0x000059e0
        /*026c*/ 	.word	0x00000009
        /*0270*/ 	.word	0x00000000
        /*0274*/ 	.short	0x010a
        /*0276*/ 	.byte	0x3f
	.zero		1


	//   ....[31]....
        /*0278*/ 	.word	0x00005a30
        /*027c*/ 	.word	0x00000006
        /*0280*/ 	.word	0x00000000
        /*0284*/ 	.short	0x010a
        /*0286*/ 	.byte	0x3f
	.zero		1


	//----- nvinfo : EIATTR_NUM_MBARRIERS
	.align		4
.L_35:
        /*0288*/ 	.byte	0x03, 0x38
        /*028a*/ 	.short	0x000c


	//----- nvinfo : EIATTR_EXIT_INSTR_OFFSETS
	.align		4
        /*028c*/ 	.byte	0x04, 0x1c
        /*028e*/ 	.short	(.L_37 - .L_36)


	//   ....[0]....
.L_36:
        /*0290*/ 	.word	0x00000900


	//   ....[1]....
        /*0294*/ 	.word	0x00001110


	//   ....[2]....
        /*0298*/ 	.word	0x00004100


	//   ....[3]....
        /*029c*/ 	.word	0x00004660


	//   ....[4]....
        /*02a0*/ 	.word	0x00005740


	//----- nvinfo : EIATTR_MAX_THREADS
	.align		4
.L_37:
        /*02a4*/ 	.byte	0x04, 0x05
        /*02a6*/ 	.short	(.L_39 - .L_38)
.L_38:
        /*02a8*/ 	.word	0x00000180
        /*02ac*/ 	.word	0x00000001
        /*02b0*/ 	.word	0x00000001


	//----- nvinfo : EIATTR_CRS_STACK_SIZE
	.align		4
.L_39:
        /*02b4*/ 	.byte	0x04, 0x1e
        /*02b6*/ 	.short	(.L_41 - .L_40)
.L_40:
        /*02b8*/ 	.word	0x00000000


	//----- nvinfo : EIATTR_CBANK_PARAM_SIZE
	.align		4
.L_41:
        /*02bc*/ 	.byte	0x03, 0x19
        /*02be*/ 	.short	0x0470


	//----- nvinfo : EIATTR_PARAM_CBANK
	.align		4
        /*02c0*/ 	.byte	0x04, 0x0a
        /*02c2*/ 	.short	(.L_43 - .L_42)
	.align		4
.L_42:
        /*02c4*/ 	.word	index@(.nv.constant0._ZN7cutlass13device_kernelINS_4gemm6kernel13GemmUniversalIN4cute5tupleIJiiiiEEENS1_10collective13CollectiveMmaINS1_34MainloopSm90TmaGmmaWarpSpecializedILi5ENS5_IJNS4_1CILi1EEENSA_ILi2EEESB_EEENS1_35KernelTmaWarpSpecializedCooperativeEEENS5_IJNSA_ILi128EEENSA_ILi64EEESH_EEEaNS5_IJlSB_lEEEaSJ_NS4_8TiledMMAINS4_8MMA_AtomIJNS4_4SM904GMMA26MMA_64x64x32_S32S8S8_SS_TNEEEENS4_6LayoutINS5_IJSC_SB_SB_EEENS5_IJSB_NSA_ILi0EEESS_EEEEENS5_IJNS4_10UnderscoreESV_SV_EEEEENS4_23SM90_TMA_LOAD_MULTICASTENS4_14ComposedLayoutINS4_7SwizzleILi2ELi4ELi3EEENS4_18smem_ptr_flag_bitsILi8EEENSQ_INS5_IJNSA_ILi8EEESH_EEENS5_IJSH_SB_EEEEEEEvNS4_8identityENS4_13SM90_TMA_LOADES18_vS19_EENS_8epilogue10collective6detail29Sm90TmaWarpSpecializedAdapterINS1D_15DefaultEpilogueIaSJ_SJ_NS1C_6thread17LinearCombinationIaLi1EiiLNS1H_9ScaleType4KindE0ELNS_15FloatRoundStyleE2EaEENS1_15EpilogueDefaultEEEEEvvEEEEvNT_6ParamsE)
        /*02c8*/ 	.short	0x0210
        /*02ca*/ 	.short	0x0470


	//----- nvinfo : EIATTR_SW_WAR
	.align		4
.L_43:
        /*02cc*/ 	.byte	0x04, 0x36
        /*02ce*/ 	.short	(.L_45 - .L_44)
.L_44:
        /*02d0*/ 	.word	0x00000008
.L_45:


//--------------------- .nv.callgraph             --------------------------
	.section	.nv.callgraph,"",@"SHT_CUDA_CALLGRAPH"
	.align	4
	.sectionentsize	8
	.align		4
        /*0000*/ 	.word	0x00000000
	.align		4
        /*0004*/ 	.word	0xffffffff
	.align		4
        /*0008*/ 	.word	index@(_ZN7cutlass13device_kernelINS_4gemm6kernel13GemmUniversalIN4cute5tupleIJiiiiEEENS1_10collective13CollectiveMmaINS1_34MainloopSm90TmaGmmaWarpSpecializedILi5ENS5_IJNS4_1CILi1EEENSA_ILi2EEESB_EEENS1_35KernelTmaWarpSpecializedCooperativeEEENS5_IJNSA_ILi128EEENSA_ILi64EEESH_EEEaNS5_IJlSB_lEEEaSJ_NS4_8TiledMMAINS4_8MMA_AtomIJNS4_4SM904GMMA26MMA_64x64x32_S32S8S8_SS_TNEEEENS4_6LayoutINS5_IJSC_SB_SB_EEENS5_IJSB_NSA_ILi0EEESS_EEEEENS5_IJNS4_10UnderscoreESV_SV_EEEEENS4_23SM90_TMA_LOAD_MULTICASTENS4_14ComposedLayoutINS4_7SwizzleILi2ELi4ELi3EEENS4_18smem_ptr_flag_bitsILi8EEENSQ_INS5_IJNSA_ILi8EEESH_EEENS5_IJSH_SB_EEEEEEEvNS4_8identityENS4_13SM90_TMA_LOADES18_vS19_EENS_8epilogue10collective6detail29Sm90TmaWarpSpecializedAdapterINS1D_15DefaultEpilogueIaSJ_SJ_NS1C_6thread17LinearCombinationIaLi1EiiLNS1H_9ScaleType4KindE0ELNS_15FloatRoundStyleE2EaEENS1_15EpilogueDefaultEEEEEvvEEEEvNT_6ParamsE)
	.align		4
        /*000c*/ 	.word	index@(__assertfail)
	.align		4
        /*0010*/ 	.word	0x00000000
	.align		4
        /*0014*/ 	.word	0xfffffffe
	.align		4
        /*0018*/ 	.word	0x00000000
	.align		4
        /*001c*/ 	.word	0xfffffffd
	.align		4
        /*0020*/ 	.word	0x00000000
	.align		4
        /*0024*/ 	.word	0xfffffffc


//--------------------- .nv.constant4             --------------------------
	.section	.nv.constant4,"a",@progbits
	.align	8
	.align		8
.nv.constant4:
        /*0000*/ 	.dword	__assertfail
	.align		8
        /*0008*/ 	.dword	__unnamed_1
	.align		8
        /*0010*/ 	.dword	_ZN39_INTERNAL_30279b4b_4_k_cu_8d7a00d1_48714cuda3std3__45__cpo5beginE
	.align		8
        /*0018*/ 	.dword	_ZN39_INTERNAL_30279b4b_4_k_cu_8d7a00d1_48714cuda3std3__45__cpo3endE
	.align		8
        /*0020*/ 	.dword	_ZN39_INTERNAL_30279b4b_4_k_cu_8d7a00d1_48714cuda3std3__45__cpo6cbeginE
	.align		8
        /*0028*/ 	.dword	_ZN39_INTERNAL_30279b4b_4_k_cu_8d7a00d1_48714cuda3std3__45__cpo4cendE
	.align		8
        /*0030*/ 	.dword	_ZN39_INTERNAL_30279b4b_4_k_cu_8d7a00d1_48714cuda3std3__441_GLOBAL__N__30279b4b_4_k_cu_8d7a00d1_48716ignoreE
	.align		8
        /*0038*/ 	.dword	_ZN39_INTERNAL_30279b4b_4_k_cu_8d7a00d1_48714cuda3std3__419piecewise_constructE
	.align		8
        /*0040*/ 	.dword	_ZN39_INTERNAL_30279b4b_4_k_cu_8d7a00d1_48714cuda3std3__48in_placeE
	.align		8
        /*0048*/ 	.dword	_ZN39_INTERNAL_30279b4b_4_k_cu_8d7a00d1_48714cuda3std6ranges3__45__cpo4swapE
	.align		8
        /*0050*/ 	.dword	_ZN39_INTERNAL_30279b4b_4_k_cu_8d7a00d1_48714cuda3std6ranges3__45__cpo9iter_moveE
	.align		8
        /*0058*/ 	.dword	_ZN39_INTERNAL_30279b4b_4_k_cu_8d7a00d1_48714cute7productE
	.align		8
        /*0060*/ 	.dword	_ZN39_INTERNAL_30279b4b_4_k_cu_8d7a00d1_48714cute1_E
	.align		8
        /*0068*/ 	.dword	$str$22
	.align		8
        /*0070*/ 	.dword	$str$23


//--------------------- .text._ZN7cutlass13device_kernelINS_4gemm6kernel13GemmUniversalIN4cute5tupleIJiiiiEEENS1_10collective13CollectiveMmaINS1_34MainloopSm90TmaGmmaWarpSpecializedILi5ENS5_IJNS4_1CILi1EEENSA_ILi2EEESB_EEENS1_35KernelTmaWarpSpecializedCooperativeEEENS5_IJNSA_ILi128EEENSA_ILi64EEESH_EEEaNS5_IJlSB_lEEEaSJ_NS4_8TiledMMAINS4_8MMA_AtomIJNS4_4SM904GMMA26MMA_64x64x32_S32S8S8_SS_TNEEEENS4_6LayoutINS5_IJSC_SB_SB_EEENS5_IJSB_NSA_ILi0EEESS_EEEEENS5_IJNS4_10UnderscoreESV_SV_EEEEENS4_23SM90_TMA_LOAD_MULTICASTENS4_14ComposedLayoutINS4_7SwizzleILi2ELi4ELi3EEENS4_18smem_ptr_flag_bitsILi8EEENSQ_INS5_IJNSA_ILi8EEESH_EEENS5_IJSH_SB_EEEEEEEvNS4_8identityENS4_13SM90_TMA_LOADES18_vS19_EENS_8epilogue10collective6detail29Sm90TmaWarpSpecializedAdapterINS1D_15DefaultEpilogueIaSJ_SJ_NS1C_6thread17LinearCombinationIaLi1EiiLNS1H_9ScaleType4KindE0ELNS_15FloatRoundStyleE2EaEENS1_15EpilogueDefaultEEEEEvvEEEEvNT_6ParamsE --------------------------
	.section	.text._ZN7cutlass13device_kernelINS_4gemm6kernel13GemmUniversalIN4cute5tupleIJiiiiEEENS1_10collective13CollectiveMmaINS1_34MainloopSm90TmaGmmaWarpSpecializedILi5ENS5_IJNS4_1CILi1EEENSA_ILi2EEESB_EEENS1_35KernelTmaWarpSpecializedCooperativeEEENS5_IJNSA_ILi128EEENSA_ILi64EEESH_EEEaNS5_IJlSB_lEEEaSJ_NS4_8TiledMMAINS4_8MMA_AtomIJNS4_4SM904GMMA26MMA_64x64x32_S32S8S8_SS_TNEEEENS4_6LayoutINS5_IJSC_SB_SB_EEENS5_IJSB_NSA_ILi0EEESS_EEEEENS5_IJNS4_10UnderscoreESV_SV_EEEEENS4_23SM90_TMA_LOAD_MULTICASTENS4_14ComposedLayoutINS4_7SwizzleILi2ELi4ELi3EEENS4_18smem_ptr_flag_bitsILi8EEENSQ_INS5_IJNSA_ILi8EEESH_EEENS5_IJSH_SB_EEEEEEEvNS4_8identityENS4_13SM90_TMA_LOADES18_vS19_EENS_8epilogue10collective6detail29Sm90TmaWarpSpecializedAdapterINS1D_15DefaultEpilogueIaSJ_SJ_NS1C_6thread17LinearCombinationIaLi1EiiLNS1H_9ScaleType4KindE0ELNS_15FloatRoundStyleE2EaEENS1_15EpilogueDefaultEEEEEvvEEEEvNT_6ParamsE,"ax",@progbits
	.align	128
.text._ZN7cutlass13device_kernelINS_4gemm6kernel13GemmUniversalIN4cute5tupleIJiiiiEEENS1_10collective13CollectiveMmaINS1_34MainloopSm90TmaGmmaWarpSpecializedILi5ENS5_IJNS4_1CILi1EEENSA_ILi2EEESB_EEENS1_35KernelTmaWarpSpecializedCooperativeEEENS5_IJNSA_ILi128EEENSA_ILi64EEESH_EEEaNS5_IJlSB_lEEEaSJ_NS4_8TiledMMAINS4_8MMA_AtomIJNS4_4SM904GMMA26MMA_64x64x32_S32S8S8_SS_TNEEEENS4_6LayoutINS5_IJSC_SB_SB_EEENS5_IJSB_NSA_ILi0EEESS_EEEEENS5_IJNS4_10UnderscoreESV_SV_EEEEENS4_23SM90_TMA_LOAD_MULTICASTENS4_14ComposedLayoutINS4_7SwizzleILi2ELi4ELi3EEENS4_18smem_ptr_flag_bitsILi8EEENSQ_INS5_IJNSA_ILi8EEESH_EEENS5_IJSH_SB_EEEEEEEvNS4_8identityENS4_13SM90_TMA_LOADES18_vS19_EENS_8epilogue10collective6detail29Sm90TmaWarpSpecializedAdapterINS1D_15DefaultEpilogueIaSJ_SJ_NS1C_6thread17LinearCombinationIaLi1EiiLNS1H_9ScaleType4KindE0ELNS_15FloatRoundStyleE2EaEENS1_15EpilogueDefaultEEEEEvvEEEEvNT_6ParamsE:
        .type           _ZN7cutlass13device_kernelINS_4gemm6kernel13GemmUniversalIN4cute5tupleIJiiiiEEENS1_10collective13CollectiveMmaINS1_34MainloopSm90TmaGmmaWarpSpecializedILi5ENS5_IJNS4_1CILi1EEENSA_ILi2EEESB_EEENS1_35KernelTmaWarpSpecializedCooperativeEEENS5_IJNSA_ILi128EEENSA_ILi64EEESH_EEEaNS5_IJlSB_lEEEaSJ_NS4_8TiledMMAINS4_8MMA_AtomIJNS4_4SM904GMMA26MMA_64x64x32_S32S8S8_SS_TNEEEENS4_6LayoutINS5_IJSC_SB_SB_EEENS5_IJSB_NSA_ILi0EEESS_EEEEENS5_IJNS4_10UnderscoreESV_SV_EEEEENS4_23SM90_TMA_LOAD_MULTICASTENS4_14ComposedLayoutINS4_7SwizzleILi2ELi4ELi3EEENS4_18smem_ptr_flag_bitsILi8EEENSQ_INS5_IJNSA_ILi8EEESH_EEENS5_IJSH_SB_EEEEEEEvNS4_8identityENS4_13SM90_TMA_LOADES18_vS19_EENS_8epilogue10collective6detail29Sm90TmaWarpSpecializedAdapterINS1D_15DefaultEpilogueIaSJ_SJ_NS1C_6thread17LinearCombinationIaLi1EiiLNS1H_9ScaleType4KindE0ELNS_15FloatRoundStyleE2EaEENS1_15EpilogueDefaultEEEEEvvEEEEvNT_6ParamsE,@function
        .size           _ZN7cutlass13device_kernelINS_4gemm6kernel13GemmUniversalIN4cute5tupleIJiiiiEEENS1_10collective13CollectiveMmaINS1_34MainloopSm90TmaGmmaWarpSpecializedILi5ENS5_IJNS4_1CILi1EEENSA_ILi2EEESB_EEENS1_35KernelTmaWarpSpecializedCooperativeEEENS5_IJNSA_ILi128EEENSA_ILi64EEESH_EEEaNS5_IJlSB_lEEEaSJ_NS4_8TiledMMAINS4_8MMA_AtomIJNS4_4SM904GMMA26MMA_64x64x32_S32S8S8_SS_TNEEEENS4_6LayoutINS5_IJSC_SB_SB_EEENS5_IJSB_NSA_ILi0EEESS_EEEEENS5_IJNS4_10UnderscoreESV_SV_EEEEENS4_23SM90_TMA_LOAD_MULTICASTENS4_14ComposedLayoutINS4_7SwizzleILi2ELi4ELi3EEENS4_18smem_ptr_flag_bitsILi8EEENSQ_INS5_IJNSA_ILi8EEESH_EEENS5_IJSH_SB_EEEEEEEvNS4_8identityENS4_13SM90_TMA_LOADES18_vS19_EENS_8epilogue10collective6detail29Sm90TmaWarpSpecializedAdapterINS1D_15DefaultEpilogueIaSJ_SJ_NS1C_6thread17LinearCombinationIaLi1EiiLNS1H_9ScaleType4KindE0ELNS_15FloatRoundStyleE2EaEENS1_15EpilogueDefaultEEEEEvvEEEEvNT_6ParamsE,(.L_x_141 - _ZN7cutlass13device_kernelINS_4gemm6kernel13GemmUniversalIN4cute5tupleIJiiiiEEENS1_10collective13CollectiveMmaINS1_34MainloopSm90TmaGmmaWarpSpecializedILi5ENS5_IJNS4_1CILi1EEENSA_ILi2EEESB_EEENS1_35KernelTmaWarpSpecializedCooperativeEEENS5_IJNSA_ILi128EEENSA_ILi64EEESH_EEEaNS5_IJlSB_lEEEaSJ_NS4_8TiledMMAINS4_8MMA_AtomIJNS4_4SM904GMMA26MMA_64x64x32_S32S8S8_SS_TNEEEENS4_6LayoutINS5_IJSC_SB_SB_EEENS5_IJSB_NSA_ILi0EEESS_EEEEENS5_IJNS4_10UnderscoreESV_SV_EEEEENS4_23SM90_TMA_LOAD_MULTICASTENS4_14ComposedLayoutINS4_7SwizzleILi2ELi4ELi3EEENS4_18smem_ptr_flag_bitsILi8EEENSQ_INS5_IJNSA_ILi8EEESH_EEENS5_IJSH_SB_EEEEEEEvNS4_8identityENS4_13SM90_TMA_LOADES18_vS19_EENS_8epilogue10collective6detail29Sm90TmaWarpSpecializedAdapterINS1D_15DefaultEpilogueIaSJ_SJ_NS1C_6thread17LinearCombinationIaLi1EiiLNS1H_9ScaleType4KindE0ELNS_15FloatRoundStyleE2EaEENS1_15EpilogueDefaultEEEEEvvEEEEvNT_6ParamsE)
        .other          _ZN7cutlass13device_kernelINS_4gemm6kernel13GemmUniversalIN4cute5tupleIJiiiiEEENS1_10collective13CollectiveMmaINS1_34MainloopSm90TmaGmmaWarpSpecializedILi5ENS5_IJNS4_1CILi1EEENSA_ILi2EEESB_EEENS1_35KernelTmaWarpSpecializedCooperativeEEENS5_IJNSA_ILi128EEENSA_ILi64EEESH_EEEaNS5_IJlSB_lEEEaSJ_NS4_8TiledMMAINS4_8MMA_AtomIJNS4_4SM904GMMA26MMA_64x64x32_S32S8S8_SS_TNEEEENS4_6LayoutINS5_IJSC_SB_SB_EEENS5_IJSB_NSA_ILi0EEESS_EEEEENS5_IJNS4_10UnderscoreESV_SV_EEEEENS4_23SM90_TMA_LOAD_MULTICASTENS4_14ComposedLayoutINS4_7SwizzleILi2ELi4ELi3EEENS4_18smem_ptr_flag_bitsILi8EEENSQ_INS5_IJNSA_ILi8EEESH_EEENS5_IJSH_SB_EEEEEEEvNS4_8identityENS4_13SM90_TMA_LOADES18_vS19_EENS_8epilogue10collective6detail29Sm90TmaWarpSpecializedAdapterINS1D_15DefaultEpilogueIaSJ_SJ_NS1C_6thread17LinearCombinationIaLi1EiiLNS1H_9ScaleType4KindE0ELNS_15FloatRoundStyleE2EaEENS1_15EpilogueDefaultEEEEEvvEEEEvNT_6ParamsE,@"STO_CUDA_ENTRY STV_DEFAULT"
_ZN7cutlass13device_kernelINS_4gemm6kernel13GemmUniversalIN4cute5tupleIJiiiiEEENS1_10collective13CollectiveMmaINS1_34MainloopSm90TmaGmmaWarpSpecializedILi5ENS5_IJNS4_1CILi1EEENSA_ILi2EEESB_EEENS1_35KernelTmaWarpSpecializedCooperativeEEENS5_IJNSA_ILi128EEENSA_ILi64EEESH_EEEaNS5_IJlSB_lEEEaSJ_NS4_8TiledMMAINS4_8MMA_AtomIJNS4_4SM904GMMA26MMA_64x64x32_S32S8S8_SS_TNEEEENS4_6LayoutINS5_IJSC_SB_SB_EEENS5_IJSB_NSA_ILi0EEESS_EEEEENS5_IJNS4_10UnderscoreESV_SV_EEEEENS4_23SM90_TMA_LOAD_MULTICASTENS4_14ComposedLayoutINS4_7SwizzleILi2ELi4ELi3EEENS4_18smem_ptr_flag_bitsILi8EEENSQ_INS5_IJNSA_ILi8EEESH_EEENS5_IJSH_SB_EEEEEEEvNS4_8identityENS4_13SM90_TMA_LOADES18_vS19_EENS_8epilogue10collective6detail29Sm90TmaWarpSpecializedAdapterINS1D_15DefaultEpilogueIaSJ_SJ_NS1C_6thread17LinearCombinationIaLi1EiiLNS1H_9ScaleType4KindE0ELNS_15FloatRoundStyleE2EaEENS1_15EpilogueDefaultEEEEEvvEEEEvNT_6ParamsE:
[----:B------:R-:W0:Y:S01]  /*0000*/  LDC R1, c[0x0][0x28] ;  /* 0x00000a00ff017b82 */ /* 0x000e220000000800 */
[----:B------:R-:W1:Y:S01]  /*0010*/  S2R R18, SR_TID.X ;  /* 0x0000000000127919 */ /* 0x000e620000002100 */
[----:B------:R-:W-:Y:S01]  /*0020*/  ELECT P0, URZ, PT ;  /* 0x00000000003f782f */ /* 0x000fe20003800000 */
[----:B------:R-:W-:Y:S01]  /*0030*/  BSSY B0, `(.L_x_0) ;  /* 0x000000f000007945 */ /* 0x000fe20003800000 */
[--C-:B-1----:R-:W-:Y:S02]  /*0040*/  SHF.R.U32.HI R0, RZ, 0x5, R18.reuse ;  /* 0x00000005ff007819 */ /* 0x102fe40000011612 */
[----:B------:R-:W-:-:S03]  /*0050*/  SHF.R.U32.HI R3, RZ, 0x7, R18 ;  /* 0x00000007ff037819 */ /* 0x000fc60000011612 */
[----:B------:R-:W1:Y:S04]  /*0060*/  SHFL.IDX PT, R2, R0, RZ, 0x1f ;  /* 0x00001fff00027589 */ /* 0x000e6800000e0000 */
[----:B------:R2:W3:Y:S01]  /*0070*/  SHFL.IDX PT, R5, R3, RZ, 0x1f ;  /* 0x00001fff03057589 */ /* 0x0004e200000e0000 */
[----:B-1----:R-:W-:-:S13]  /*0080*/  ISETP.NE.OR P0, PT, R2, RZ, !P0 ;  /* 0x000000ff0200720c */ /* 0x002fda0004705670 */
[----:B0-23--:R-:W-:Y:S05]  /*0090*/  @P0 BRA `(.L_x_1) ;  /* 0x0000000000200947 */ /* 0x00dfea0003800000 */
[----:B------:R-:W-:Y:S02]  /*00a0*/  ULDC.64 UR4, c[0x0][0x198] ;  /* 0x0000660000047ab9 */ /* 0x000fe40000000a00 */
[----:B------:R-:W-:Y:S02]  /*00b0*/  UIADD3 UR6, UP0, UR4, 0xf0, URZ ;  /* 0x000000f004067890 */ /* 0x000fe4000ff1e03f */
[----:B------:R-:W-:Y:S02]  /*00c0*/  UIADD3 UR4, UP1, UR4, 0x1f0, URZ ;  /* 0x000001f004047890 */ /* 0x000fe4000ff3e03f */
[----:B------:R-:W-:Y:S02]  /*00d0*/  UIADD3.X UR7, URZ, UR5, URZ, UP0, !UPT ;  /* 0x000000053f077290 */ /* 0x000fe400087fe43f */
[----:B------:R-:W-:-:S07]  /*00e0*/  UIADD3.X UR5, URZ, UR5, URZ, UP1, !UPT ;  /* 0x000000053f057290 */ /* 0x000fce0008ffe43f */
[----:B------:R0:W-:Y:S02]  /*00f0*/  UTMACCTL.PF [UR6] ;  /* 0x00000000060079b9 */ /* 0x0001e40008040000 */
[----:B------:R0:W-:Y:S02]  /*0100*/  UTMACCTL.PF [UR4] ;  /* 0x00000000040079b9 */ /* 0x0001e40008040000 */
[----:B0-----:R-:W-:Y:S01]  /*0110*/  NOP ;  /* 0x0000000000007918 */ /* 0x001fe20000000000 */
.L_x_1:
[----:B------:R-:W-:Y:S05]  /*0120*/  BSYNC B0 ;  /* 0x0000000000007941 */ /* 0x000fea0003800000 */
.L_x_0:
[----:B------:R-:W0:Y:S02]  /*0130*/  SHFL.IDX PT, R3, R0, RZ, 0x1f ;  /* 0x00001fff00037589 */ /* 0x000e2400000e0000 */
[----:B0-----:R-:W-:-:S13]  /*0140*/  ISETP.NE.AND P0, PT, R3, RZ, PT ;  /* 0x000000ff0300720c */ /* 0x001fda0003f05270 */
[----:B------:R-:W-:Y:S05]  /*0150*/  @P0 BRA `(.L_x_2) ;  /* 0x0000000000600947 */ /* 0x000fea0003800000 */
[----:B------:R-:W0:Y:S01]  /*0160*/  S2UR UR8, SR_CgaCtaId ;  /* 0x00000000000879c3 */ /* 0x000e220000008800 */
[----:B------:R-:W-:Y:S01]  /*0170*/  UMOV UR4, 0x400 ;  /* 0x0000040000047882 */ /* 0x000fe20000000000 */
[----:B------:R-:W-:Y:S01]  /*0180*/  UMOV UR5, 0x1 ;  /* 0x0000000100057882 */ /* 0x000fe20000000000 */
[----:B------:R-:W-:Y:S01]  /*0190*/  UMOV UR6, 0x4 ;  /* 0x0000000400067882 */ /* 0x000fe20000000000 */
[----:B------:R-:W-:Y:S01]  /*01a0*/  ELECT P0, URZ, PT ;  /* 0x00000000003f782f */ /* 0x000fe20003800000 */
[----:B------:R-:W-:-:S04]  /*01b0*/  UIADD3 UR6, -UR6, 0x100000, URZ ;  /* 0x0010000006067890 */ /* 0x000fc8000fffe13f */
[----:B------:R-:W-:Y:S02]  /*01c0*/  USHF.L.U32 UR7, UR6, 0xb, URZ ;  /* 0x0000000b06077899 */ /* 0x000fe4000800063f */
[----:B------:R-:W-:Y:S02]  /*01d0*/  USHF.L.U32 UR6, UR6, 0x1, URZ ;  /* 0x0000000106067899 */ /* 0x000fe4000800063f */
[----:B0-----:R-:W-:Y:S02]  /*01e0*/  ULEA UR8, UR8, UR4, 0x18 ;  /* 0x0000000408087291 */ /* 0x001fe4000f8ec03f */
[----:B------:R-:W-:-:S04]  /*01f0*/  UIADD3 UR4, -UR5, 0x100000, URZ ;  /* 0x0010000005047890 */ /* 0x000fc8000fffe13f */
[----:B------:R-:W-:Y:S02]  /*0200*/  USHF.L.U32 UR5, UR4, 0xb, URZ ;  /* 0x0000000b04057899 */ /* 0x000fe4000800063f */
[----:B------:R-:W-:Y:S01]  /*0210*/  USHF.L.U32 UR4, UR4, 0x1, URZ ;  /* 0x0000000104047899 */ /* 0x000fe2000800063f */
[----:B------:R-:W0:Y:S11]  /*0220*/  FENCE.VIEW.ASYNC.S ;  /* 0x00000000000073c6 */ /* 0x000e360000000000 */
[----:B0-----:R0:W1:Y:S01]  /*0230*/  SYNCS.EXCH.64 URZ, [UR8], UR4 ;  /* 0x00000004083f75b2 */ /* 0x0010620008000100 */
[----:B------:R0:W2:Y:S01]  /*0240*/  SYNCS.EXCH.64 URZ, [UR8+0x28], UR6 ;  /* 0x00002806083f75b2 */ /* 0x0000a20008000100 */
[----:B------:R0:W3:Y:S01]  /*0250*/  SYNCS.EXCH.64 URZ, [UR8+0x8], UR4 ;  /* 0x00000804083f75b2 */ /* 0x0000e20008000100 */
[----:B------:R0:W4:Y:S01]  /*0260*/  SYNCS.EXCH.64 URZ, [UR8+0x30], UR6 ;  /* 0x00003006083f75b2 */ /* 0x0001220008000100 */
[----:B------:R0:W0:Y:S01]  /*0270*/  SYNCS.EXCH.64 URZ, [UR8+0x10], UR4 ;  /* 0x00001004083f75b2 */ /* 0x0000220008000100 */
[----:B------:R0:W0:Y:S01]  /*0280*/  SYNCS.EXCH.64 URZ, [UR8+0x38], UR6 ;  /* 0x00003806083f75b2 */ /* 0x0000220008000100 */
[----:B------:R0:W0:Y:S01]  /*0290*/  SYNCS.EXCH.64 URZ, [UR8+0x18], UR4 ;  /* 0x00001804083f75b2 */ /* 0x0000220008000100 */
[----:B------:R0:W0:Y:S01]  /*02a0*/  SYNCS.EXCH.64 URZ, [UR8+0x40], UR6 ;  /* 0x00004006083f75b2 */ /* 0x0000220008000100 */
[----:B------:R0:W0:Y:S01]  /*02b0*/  SYNCS.EXCH.64 URZ, [UR8+0x20], UR4 ;  /* 0x00002004083f75b2 */ /* 0x0000220008000100 */
[----:B------:R0:W0:Y:S01]  /*02c0*/  SYNCS.EXCH.64 URZ, [UR8+0x48], UR6 ;  /* 0x00004806083f75b2 */ /* 0x0000220008000100 */
[----:B------:R-:W-:Y:S01]  /*02d0*/  NOP ;  /* 0x0000000000007918 */ /* 0x000fe20000000000 */
.L_x_2:
[----:B------:R-:W-:Y:S01]  /*02e0*/  SHF.R.S32.HI R7, RZ, 0x1f, R18 ;  /* 0x0000001fff077819 */ /* 0x000fe20000011412 */
[----:B------:R-:W5:Y:S01]  /*02f0*/  SHFL.IDX PT, R0, R0, RZ, 0x1f ;  /* 0x00001fff00007589 */ /* 0x000f6200000e0000 */
[----:B0-----:R-:W0:Y:S01]  /*0300*/  S2UR UR8, SR_CTAID.X ;  /* 0x00000000000879c3 */ /* 0x001e220000002500 */
[----:B------:R-:W-:Y:S02]  /*0310*/  ELECT P0, URZ, PT ;  /* 0x00000000003f782f */ /* 0x000fe40003800000 */
[----:B------:R-:W-:Y:S01]  /*0320*/  LEA.HI R7, R7, R18, RZ, 0x7 ;  /* 0x0000001207077211 */ /* 0x000fe200078f38ff */
[----:B------:R-:W1:Y:S01]  /*0330*/  S2R R4, SR_CTAID.Y ;  /* 0x0000000000047919 */ /* 0x000e620000002600 */
[----:B------:R-:W-:Y:S01]  /*0340*/  ULDC UR4, c[0x0][0x154] ;  /* 0x0000550000047ab9 */ /* 0x000fe20000000800 */
[----:B------:R-:W-:Y:S01]  /*0350*/  NOP ;  /* 0x0000000000007918 */ /* 0x000fe20000000000 */
[----:B------:R-:W-:Y:S01]  /*0360*/  LOP3.LUT R7, R7, 0xffffff80, RZ, 0xc0, !PT ;  /* 0xffffff8007077812 */ /* 0x000fe200078ec0ff */
[----:B------:R-:W-:Y:S01]  /*0370*/  NOP ;  /* 0x0000000000007918 */ /* 0x000fe20000000000 */
[----:B------:R-:W2:Y:S03]  /*0380*/  LDC R12, c[0x0][0x140] ;  /* 0x00005000ff0c7b82 */ /* 0x000ea60000000800 */
[----:B------:R-:W-:-:S05]  /*0390*/  IMAD.IADD R7, R18, 0x1, -R7 ;  /* 0x0000000112077824 */ /* 0x000fca00078e0a07 */
[----:B------:R-:W-:Y:S02]  /*03a0*/  SHF.R.S32.HI R6, RZ, 0x1f, R7 ;  /* 0x0000001fff067819 */ /* 0x000fe40000011407 */
[----:B------:R-:W-:Y:S02]  /*03b0*/  LOP3.LUT P2, RZ, R7, 0x7, RZ, 0xc0, !PT ;  /* 0x0000000707ff7812 */ /* 0x000fe4000784c0ff */
[----:B------:R-:W-:Y:S02]  /*03c0*/  LEA.HI R6, R6, R7, RZ, 0x3 ;  /* 0x0000000706067211 */ /* 0x000fe400078f18ff */
[----:B-----5:R-:W-:Y:S02]  /*03d0*/  ISETP.NE.OR P0, PT, R0, RZ, !P0 ;  /* 0x000000ff0000720c */ /* 0x020fe40004705670 */
[--C-:B------:R-:W-:Y:S02]  /*03e0*/  SHF.R.S32.HI R0, RZ, 0x3, R6.reuse ;  /* 0x00000003ff007819 */ /* 0x100fe40000011406 */
[----:B------:R-:W-:-:S02]  /*03f0*/  SHF.R.S32.HI R9, RZ, 0x1f, R6 ;  /* 0x0000001fff097819 */ /* 0x000fc40000011406 */
[----:B------:R-:W-:Y:S02]  /*0400*/  SHF.R.S32.HI R6, RZ, 0x1f, R3 ;  /* 0x0000001fff067819 */ /* 0x000fe40000011403 */
[----:B------:R-:W-:Y:S02]  /*0410*/  LEA.HI R9, R9, R0, RZ, 0x2 ;  /* 0x0000000009097211 */ /* 0x000fe400078f10ff */
[----:B------:R-:W-:Y:S02]  /*0420*/  LEA.HI R6, R6, R3, RZ, 0x2 ;  /* 0x0000000306067211 */ /* 0x000fe400078f10ff */
[----:B-1----:R-:W-:Y:S01]  /*0430*/  I2FP.F32.U32 R8, R4 ;  /* 0x0000000400087245 */ /* 0x002fe20000201000 */
[----:B------:R-:W-:Y:S01]  /*0440*/  VOTEU.ALL UP0, P0 ;  /* 0x00000000003f7886 */ /* 0x000fe20000000000 */
[----:B------:R-:W-:Y:S01]  /*0450*/  LOP3.LUT R6, R6, 0x3ffffffc, RZ, 0xc0, !PT ;  /* 0x3ffffffc06067812 */ /* 0x000fe200078ec0ff */
[----:B------:R-:W-:Y:S01]  /*0460*/  VOTEU.ALL UP1, P0 ;  /* 0x00000000003f7886 */ /* 0x000fe20000020000 */
[----:B------:R-:W-:Y:S01]  /*0470*/  LOP3.LUT R9, R9, 0xfffffffc, RZ, 0xc0, !PT ;  /* 0xfffffffc09097812 */ /* 0x000fe200078ec0ff */
[----:B------:R-:W-:Y:S01]  /*0480*/  FMUL R10, R8, UR4 ;  /* 0x00000004080a7c20 */ /* 0x000fe20008400000 */
[----:B------:R-:W1:Y:S01]  /*0490*/  @!UP0 S2UR UR7, SR_CgaCtaId ;  /* 0x00000000000789c3 */ /* 0x000e620000008800 */
[----:B------:R-:W-:Y:S01]  /*04a0*/  IMAD.IADD R11, R3, 0x1, -R6 ;  /* 0x00000001030b7824 */ /* 0x000fe200078e0a06 */
[----:B0-----:R-:W-:Y:S01]  /*04b0*/  I2FP.F32.U32 R6, UR8 ;  /* 0x0000000800067c45 */ /* 0x001fe20008201000 */
[----:B------:R-:W-:Y:S01]  /*04c0*/  IMAD.IADD R0, R0, 0x1, -R9 ;  /* 0x0000000100007824 */ /* 0x000fe200078e0a09 */
[----:B------:R-:W-:Y:S01]  /*04d0*/  ULDC UR4, c[0x0][0x150] ;  /* 0x0000540000047ab9 */ /* 0x000fe20000000800 */
[----:B------:R-:W0:Y:S01]  /*04e0*/  F2I.U32.TRUNC.NTZ R10, R10 ;  /* 0x0000000a000a7305 */ /* 0x000e22000020f000 */
[----:B------:R-:W-:Y:S01]  /*04f0*/  SHF.R.S32.HI R3, RZ, 0x1f, R2 ;  /* 0x0000001fff037819 */ /* 0x000fe20000011402 */
[----:B------:R-:W-:Y:S01]  /*0500*/  FMUL R6, R6, UR4 ;  /* 0x0000000406067c20 */ /* 0x000fe20008400000 */
[----:B------:R-:W5:Y:S01]  /*0510*/  LDC R9, c[0x0][0x148] ;  /* 0x00005200ff097b82 */ /* 0x000f620000000800 */
[----:B------:R-:W-:Y:S01]  /*0520*/  IMAD R11, R11, 0x4, R0 ;  /* 0x000000040b0b7824 */ /* 0x000fe200078e0200 */
[----:B------:R-:W-:Y:S01]  /*0530*/  LEA.HI R3, R3, R2, RZ, 0x2 ;  /* 0x0000000203037211 */ /* 0x000fe200078f10ff */
[----:B------:R-:W-:Y:S01]  /*0540*/  UMOV UR4, 0x20 ;  /* 0x0000002000047882 */ /* 0x000fe20000000000 */
[----:B------:R-:W-:Y:S01]  /*0550*/  @!UP0 UMOV UR6, 0x400 ;  /* 0x0000040000068882 */ /* 0x000fe20000000000 */
[----:B------:R-:W3:Y:S01]  /*0560*/  F2I.U32.TRUNC.NTZ R6, R6 ;  /* 0x0000000600067305 */ /* 0x000ee2000020f000 */
[----:B------:R-:W-:Y:S01]  /*0570*/  LOP3.LUT R3, R3, 0xfffffffc, RZ, 0xc0, !PT ;  /* 0xfffffffc03037812 */ /* 0x000fe200078ec0ff */
[----:B------:R-:W-:Y:S01]  /*0580*/  IMAD.SHL.U32 R22, R11, 0x4, RZ ;  /* 0x000000040b167824 */ /* 0x000fe200078e00ff */
[----:B------:R-:W4:Y:S01]  /*0590*/  LDC R8, c[0x0][0x144] ;  /* 0x00005100ff087b82 */ /* 0x000f220000000800 */
[----:B------:R-:W-:-:S04]  /*05a0*/  @!UP0 UIADD3 UR4, -UR4, 0x100000, URZ ;  /* 0x0010000004048890 */ /* 0x000fc8000fffe13f */
[----:B------:R-:W-:Y:S02]  /*05b0*/  @!UP0 USHF.L.U32 UR5, UR4, 0xb, URZ ;  /* 0x0000000b04058899 */ /* 0x000fe4000800063f */
[----:B------:R-:W-:Y:S01]  /*05c0*/  @!UP0 USHF.L.U32 UR4, UR4, 0x1, URZ ;  /* 0x0000000104048899 */ /* 0x000fe2000800063f */
[----:B--2---:R-:W-:Y:S01]  /*05d0*/  ISETP.EQ.U32.AND P3, PT, R12, 0x1, PT ;  /* 0x000000010c00780c */ /* 0x004fe20003f62070 */
[----:B------:R-:W-:Y:S01]  /*05e0*/  IMAD.IADD R0, R2, 0x1, -R3 ;  /* 0x0000000102007824 */ /* 0x000fe200078e0a03 */
[----:B------:R-:W-:Y:S01]  /*05f0*/  LOP3.LUT R22, R11, 0xc, R22, 0x78, !PT ;  /* 0x0000000c0b167812 */ /* 0x000fe200078e7816 */
[----:B0-----:R-:W-:Y:S01]  /*0600*/  IMAD.MOV R14, RZ, RZ, -R10 ;  /* 0x000000ffff0e7224 */ /* 0x001fe200078e0a0a */
[----:B-1----:R-:W-:Y:S02]  /*0610*/  @!UP0 ULEA UR6, UR7, UR6, 0x18 ;  /* 0x0000000607068291 */ /* 0x002fe4000f8ec03f */
[----:B------:R-:W-:Y:S01]  /*0620*/  ISETP.NE.AND P1, PT, R0, 0x3, PT ;  /* 0x000000030000780c */ /* 0x000fe20003f25270 */
[----:B------:R-:W-:Y:S01]  /*0630*/  VOTEU.ALL UP0, P0 ;  /* 0x00000000003f7886 */ /* 0x000fe20000000000 */
[----:B------:R-:W-:Y:S01]  /*0640*/  ISETP.LT.U32.AND P0, PT, R22, 0x2, !P2 ;  /* 0x000000021600780c */ /* 0x000fe20005701070 */
[----:B---3--:R-:W-:Y:S01]  /*0650*/  IMAD.MOV R3, RZ, RZ, -R6 ;  /* 0x000000ffff037224 */ /* 0x008fe200078e0a06 */
[----:B------:R-:W-:-:S02]  /*0660*/  ISETP.EQ.OR P1, PT, R0, RZ, !P1 ;  /* 0x000000ff0000720c */ /* 0x000fc40004f22670 */
[----:B------:R-:W-:Y:S01]  /*0670*/  ISETP.NE.AND P2, PT, R5, RZ, PT ;  /* 0x000000ff0500720c */ /* 0x000fe20003f45270 */
[----:B-----5:R-:W-:Y:S01]  /*0680*/  IMAD R7, R9, R14, R4 ;  /* 0x0000000e09077224 */ /* 0x020fe200078e0204 */
[----:B------:R-:W-:Y:S01]  /*0690*/  ISETP.EQ.AND P1, PT, R5, RZ, P1 ;  /* 0x000000ff0500720c */ /* 0x000fe20000f22270 */
[----:B------:R-:W0:Y:S02]  /*06a0*/  FENCE.VIEW.ASYNC.S ;  /* 0x00000000000073c6 */ /* 0x000e240000000000 */
[----:B0-----:R0:W1:Y:S01]  /*06b0*/  @!UP0 SYNCS.EXCH.64 URZ, [UR6+0x60], UR4 ;  /* 0x00006004063f85b2 */ /* 0x0010620008000100 */
[----:B------:R-:W-:Y:S02]  /*06c0*/  ISETP.NE.AND P4, PT, R7, R22, PT ;  /* 0x000000160700720c */ /* 0x000fe40003f85270 */
[----:B------:R-:W-:Y:S01]  /*06d0*/  SEL R19, RZ, 0x1, !P1 ;  /* 0x00000001ff137807 */ /* 0x000fe20004800000 */
[----:B----4-:R-:W-:Y:S02]  /*06e0*/  IMAD R3, R8, R3, UR8 ;  /* 0x0000000808037e24 */ /* 0x010fe4000f8e0203 */
[----:B------:R-:W-:-:S03]  /*06f0*/  VIADD R8, R5, 0xffffffff ;  /* 0xffffffff05087836 */ /* 0x000fc60000000000 */
[----:B------:R-:W-:Y:S02]  /*0700*/  ISETP.EQ.OR P4, PT, R3, RZ, !P4 ;  /* 0x000000ff0300720c */ /* 0x000fe40006782670 */
[----:B------:R-:W-:Y:S02]  /*0710*/  ISETP.GE.U32.AND P5, PT, R8, 0x2, PT ;  /* 0x000000020800780c */ /* 0x000fe40003fa6070 */
[----:B------:R-:W-:Y:S02]  /*0720*/  PLOP3.LUT P0, PT, P0, P4, PT, 0x80, 0x0 ;  /* 0x000000000000781c */ /* 0x000fe40000709070 */
[----:B------:R-:W-:Y:S01]  /*0730*/  SEL R19, R19, 0x2, P5 ;  /* 0x0000000213137807 */ /* 0x000fe20002800000 */
[----:B------:R0:W2:Y:S01]  /*0740*/  @!UP1 SYNCS.EXCH.64 URZ, [UR6+0x68], UR4 ;  /* 0x00006804063f95b2 */ /* 0x0000a20008000100 */
[----:B------:R-:W-:Y:S01]  /*0750*/  P2R R58, PR, RZ, 0x1 ;  /* 0x00000001ff3a7803 */ /* 0x000fe20000000000 */
[----:B------:R-:W-:Y:S01]  /*0760*/  NOP ;  /* 0x0000000000007918 */ /* 0x000fe20000000000 */
[----:B------:R-:W-:Y:S07]  /*0770*/  @!P3 BRA `(.L_x_3) ;  /* 0x000000000008b947 */ /* 0x000fee0003800000 */
[----:B-12---:R-:W-:Y:S01]  /*0780*/  UCGABAR_ARV ;  /* 0x00000000000079c7 */ /* 0x006fe20008000000 */
[----:B------:R-:W-:Y:S05]  /*0790*/  BRA `(.L_x_4) ;  /* 0x0000000000047947 */ /* 0x000fea0003800000 */
.L_x_3:
[----:B-12---:R-:W-:Y:S01]  /*07a0*/  NOP ;  /* 0x0000000000007918 */ /* 0x006fe20000000000 */
.L_x_4:
[----:B------:R-:W1:Y:S01]  /*07b0*/  LDC R2, c[0x0][0x65c] ;  /* 0x00019700ff027b82 */ /* 0x000e620000000800 */
[----:B------:R-:W-:Y:S02]  /*07c0*/  IMAD.U32 R6, RZ, RZ, UR8 ;  /* 0x00000008ff067e24 */ /* 0x000fe4000f8e00ff */
[----:B------:R-:W-:Y:S01]  /*07d0*/  IMAD.MOV.U32 R7, RZ, RZ, RZ ;  /* 0x000000ffff077224 */ /* 0x000fe200078e00ff */
[----:B-1----:R-:W-:-:S04]  /*07e0*/  ISETP.NE.AND P1, PT, R2, 0x1, PT ;  /* 0x000000010200780c */ /* 0x002fc80003f25270 */
[----:B------:R-:W-:-:S09]  /*07f0*/  P2R R5, PR, RZ, 0x2 ;  /* 0x00000002ff057803 */ /* 0x000fd20000000000 */
[----:B------:R-:W1:Y:S01]  /*0800*/  @P1 LDC R17, c[0x0][0x10] ;  /* 0x00000400ff111b82 */ /* 0x000e620000000800 */
[----:B------:R-:W-:Y:S02]  /*0810*/  @P1 IMAD.MOV.U32 R5, RZ, RZ, RZ ;  /* 0x000000ffff051224 */ /* 0x000fe400078e00ff */
[----:B------:R-:W-:-:S05]  /*0820*/  @P1 IMAD.MOV.U32 R13, RZ, RZ, RZ ;  /* 0x000000ffff0d1224 */ /* 0x000fca00078e00ff */
[----:B------:R-:W2:Y:S01]  /*0830*/  @!P1 LDC R11, c[0x0][0xc] ;  /* 0x00000300ff0b9b82 */ /* 0x000ea20000000800 */
[----:B-1----:R-:W-:-:S04]  /*0840*/  @P1 IMAD.WIDE.U32 R16, R17, UR8, R4 ;  /* 0x0000000811101c25 */ /* 0x002fc8000f8e0004 */
[----:B------:R-:W-:Y:S02]  /*0850*/  @P1 IMAD.IADD R17, R17, 0x1, R13 ;  /* 0x0000000111111824 */ /* 0x000fe400078e020d */
[----:B--2---:R-:W-:-:S04]  /*0860*/  @!P1 IMAD.WIDE.U32 R6, R4, R11, R6 ;  /* 0x0000000b04069225 */ /* 0x004fc800078e0006 */
[----:B------:R-:W-:Y:S02]  /*0870*/  @!P1 IMAD.MOV.U32 R16, RZ, RZ, R6 ;  /* 0x000000ffff109224 */ /* 0x000fe400078e0006 */
[----:B------:R-:W-:Y:S01]  /*0880*/  @!P1 IMAD.MOV.U32 R17, RZ, RZ, R7 ;  /* 0x000000ffff119224 */ /* 0x000fe200078e0007 */
[----:B------:R-:W-:Y:S06]  /*0890*/  @!P3 BRA `(.L_x_5) ;  /* 0x00000000000cb947 */ /* 0x000fec0003800000 */
[----:B------:R-:W-:Y:S01]  /*08a0*/  UCGABAR_WAIT ;  /* 0x0000000000007dc7 */ /* 0x000fe20008000000 */
[----:B------:R-:W-:Y:S01]  /*08b0*/  CCTL.IVALL ;  /* 0x00000000ff00798f */ /* 0x000fe20002000000 */
[----:B------:R-:W-:Y:S05]  /*08c0*/  BRA `(.L_x_6) ;  /* 0x0000000000047947 */ /* 0x000fea0003800000 */
.L_x_5:
[----:B------:R-:W-:Y:S06]  /*08d0*/  BAR.SYNC.DEFER_BLOCKING 0x0 ;  /* 0x0000000000007b1d */ /* 0x000fec0000010000 */
.L_x_6:
[----:B------:R-:W-:Y:S05]  /*08e0*/  @!P2 BRA `(.L_x_7) ;  /* 0x000000380008a947 */ /* 0x000fea0003800000 */
[----:B------:R-:W-:-:S13]  /*08f0*/  ISETP.GT.U32.AND P0, PT, R8, 0x1, PT ;  /* 0x000000010800780c */ /* 0x000fda0003f04070 */
[----:B0-----:R-:W-:Y:S05]  /*0900*/  @P0 EXIT ;  /* 0x000000000000094d */ /* 0x001fea0003800000 */
[----:B------:R-:W-:Y:S01]  /*0910*/  ULDC.64 UR4, c[0x0][0x650] ;  /* 0x0001940000047ab9 */ /* 0x000fe20000000a00 */
[----:B------:R-:W-:Y:S01]  /*0920*/  PRMT R0, RZ, 0x7610, R0 ;  /* 0x00007610ff007816 */ /* 0x000fe20000000000 */
[----:B------:R-:W-:Y:S01]  /*0930*/  IMAD.MOV.U32 R59, RZ, RZ, -0x1 ;  /* 0xffffffffff3b7424 */ /* 0x000fe200078e00ff */
[----:B------:R-:W-:Y:S01]  /*0940*/  ISETP.GE.U32.AND P0, PT, R16, UR4, PT ;  /* 0x0000000410007c0c */ /* 0x000fe2000bf06070 */
[----:B------:R-:W-:Y:S02]  /*0950*/  IMAD.MOV.U32 R60, RZ, RZ, -0x1 ;  /* 0xffffffffff3c7424 */ /* 0x000fe400078e00ff */
[----:B------:R-:W-:Y:S01]  /*0960*/  IMAD.MOV.U32 R61, RZ, RZ, -0x1 ;  /* 0xffffffffff3d7424 */ /* 0x000fe200078e00ff */
[----:B------:R-:W-:-:S13]  /*0970*/  ISETP.GE.U32.AND.EX P0, PT, R17, UR5, PT, P0 ;  /* 0x0000000511007c0c */ /* 0x000fda000bf06100 */
[----:B------:R-:W-:Y:S05]  /*0980*/  @P0 BRA `(.L_x_8) ;  /* 0x0000000400280947 */ /* 0x000fea0003800000 */
[----:B------:R-:W0:Y:S01]  /*0990*/  LDC.64 R20, c[0x0][0x628] ;  /* 0x00018a00ff147b82 */ /* 0x000e220000000a00 */
[----:B------:R-:W-:Y:S02]  /*09a0*/  IMAD.MOV.U32 R6, RZ, RZ, R16 ;  /* 0x000000ffff067224 */ /* 0x000fe400078e0010 */
[----:B------:R-:W-:-:S05]  /*09b0*/  IMAD.MOV.U32 R7, RZ, RZ, R17 ;  /* 0x000000ffff077224 */ /* 0x000fca00078e0011 */
[----:B------:R-:W1:Y:S08]  /*09c0*/  LDC R0, c[0x0][0x630] ;  /* 0x00018c00ff007b82 */ /* 0x000e700000000800 */
[----:B------:R-:W2:Y:S01]  /*09d0*/  LDC.64 R24, c[0x0][0x620] ;  /* 0x00018800ff187b82 */ /* 0x000ea20000000a00 */
[----:B0-----:R-:W-:-:S04]  /*09e0*/  ISETP.NE.U32.AND P0, PT, R20, RZ, PT ;  /* 0x000000ff1400720c */ /* 0x001fc80003f05070 */
[----:B------:R-:W-:-:S13]  /*09f0*/  ISETP.NE.AND.EX P0, PT, R21, RZ, PT, P0 ;  /* 0x000000ff1500720c */ /* 0x000fda0003f05300 */
[----:B-12---:R-:W-:Y:S05]  /*0a00*/  @!P0 BRA `(.L_x_9) ;  /* 0x0000000000288947 */ /* 0x006fea0003800000 */
[----:B------:R-:W0:Y:S02]  /*0a10*/  LDC R13, c[0x0][0x634] ;  /* 0x00018d00ff0d7b82 */ /* 0x000e240000000800 */
[----:B0-----:R-:W-:-:S05]  /*0a20*/  IADD3 R13, P0, R16, R13, RZ ;  /* 0x0000000d100d7210 */ /* 0x001fca0007f1e0ff */
[----:B------:R-:W-:-:S04]  /*0a30*/  IMAD.X R15, RZ, RZ, R17, P0 ;  /* 0x000000ffff0f7224 */ /* 0x000fc800000e0611 */
[----:B------:R-:W-:-:S04]  /*0a40*/  IMAD.WIDE.U32 R6, R15, R20, RZ ;  /* 0x000000140f067225 */ /* 0x000fc800078e00ff */
[----:B------:R-:W-:-:S04]  /*0a50*/  IMAD.WIDE.U32 R10, P0, R13, R21, R6 ;  /* 0x000000150d0a7225 */ /* 0x000fc80007800006 */
[----:B------:R-:W-:-:S04]  /*0a60*/  IMAD.WIDE.U32 R6, R13, R20, RZ ;  /* 0x000000140d067225 */ /* 0x000fc800078e00ff */
[----:B------:R-:W-:Y:S01]  /*0a70*/  IMAD.X R13, RZ, RZ, RZ, P0 ;  /* 0x000000ffff0d7224 */ /* 0x000fe200000e06ff */
[----:B------:R-:W-:Y:S01]  /*0a80*/  IADD3 RZ, P0, R7, R10, RZ ;  /* 0x0000000a07ff7210 */ /* 0x000fe20007f1e0ff */
[----:B------:R-:W-:-:S04]  /*0a90*/  IMAD.MOV.U32 R12, RZ, RZ, R11 ;  /* 0x000000ffff0c7224 */ /* 0x000fc800078e000b */
[----:B------:R-:W-:-:S08]  /*0aa0*/  IMAD.WIDE.U32.X R6, R15, R21, R12, P0 ;  /* 0x000000150f067225 */ /* 0x000fd000000e040c */
.L_x_9:
[----:B------:R-:W0:Y:S01]  /*0ab0*/  LDC.64 R20, c[0x0][0x640] ;  /* 0x00019000ff147b82 */ /* 0x000e220000000a00 */
[--C-:B------:R-:W-:Y:S01]  /*0ac0*/  SHF.R.U64 R61, R6, R0, R7.reuse ;  /* 0x00000000063d7219 */ /* 0x100fe20000001207 */
[----:B------:R-:W-:Y:S01]  /*0ad0*/  IMAD R28, R9, R14, R4 ;  /* 0x0000000e091c7224 */ /* 0x000fe200078e0204 */
[----:B------:R-:W-:Y:S02]  /*0ae0*/  SHF.R.U32.HI R0, RZ, R0, R7 ;  /* 0x00000000ff007219 */ /* 0x000fe40000011607 */
[----:B------:R-:W-:-:S03]  /*0af0*/  IADD3 R5, P0, RZ, -R61, RZ ;  /* 0x8000003dff057210 */ /* 0x000fc60007f1e0ff */
[----:B------:R-:W1:Y:S02]  /*0b00*/  LDC R8, c[0x0][0x618] ;  /* 0x00018600ff087b82 */ /* 0x000e640000000800 */
[----:B------:R-:W-:-:S04]  /*0b10*/  IMAD.X R7, RZ, RZ, ~R0, P0 ;  /* 0x000000ffff077224 */ /* 0x000fc800000e0e00 */
[-C--:B------:R-:W-:Y:S02]  /*0b20*/  IMAD R0, R7, R24.reuse, RZ ;  /* 0x0000001807007224 */ /* 0x080fe400078e02ff */
[----:B------:R-:W2:Y:S01]  /*0b30*/  LDC R11, c[0x0][0x608] ;  /* 0x00018200ff0b7b82 */ /* 0x000ea20000000800 */
[----:B------:R-:W-:-:S04]  /*0b40*/  IMAD.WIDE.U32 R6, R5, R24, R16 ;  /* 0x0000001805067225 */ /* 0x000fc800078e0010 */
[----:B------:R-:W-:Y:S02]  /*0b50*/  IMAD R5, R5, R25, R0 ;  /* 0x0000001905057224 */ /* 0x000fe400078e0200 */
[----:B------:R-:W-:Y:S01]  /*0b60*/  IMAD.MOV.U32 R25, RZ, RZ, 0x1 ;  /* 0x00000001ff197424 */ /* 0x000fe200078e00ff */
[----:B------:R-:W3:Y:S01]  /*0b70*/  LDC R12, c[0x0][0x658] ;  /* 0x00019600ff0c7b82 */ /* 0x000ee20000000800 */
[----:B0-----:R-:W-:Y:S01]  /*0b80*/  ISETP.NE.U32.AND P0, PT, R20, RZ, PT ;  /* 0x000000ff1400720c */ /* 0x001fe20003f05070 */
[----:B------:R-:W-:Y:S02]  /*0b90*/  IMAD.IADD R5, R7, 0x1, R5 ;  /* 0x0000000107057824 */ /* 0x000fe400078e0205 */
[----:B------:R-:W-:Y:S01]  /*0ba0*/  IMAD.MOV.U32 R7, RZ, RZ, -0x1 ;  /* 0xffffffffff077424 */ /* 0x000fe200078e00ff */
[----:B------:R-:W-:-:S03]  /*0bb0*/  ISETP.NE.AND.EX P0, PT, R21, RZ, PT, P0 ;  /* 0x000000ff1500720c */ /* 0x000fc60003f05300 */
[----:B------:R-:W0:Y:S01]  /*0bc0*/  LDC R15, c[0x0][0x600] ;  /* 0x00018000ff0f7b82 */ /* 0x000e220000000800 */
[-CC-:B-1----:R-:W-:Y:S02]  /*0bd0*/  SHF.R.U64 R13, R6, R8.reuse, R5.reuse ;  /* 0x00000008060d7219 */ /* 0x182fe40000001205 */
[----:B------:R-:W-:-:S05]  /*0be0*/  SHF.R.U32.HI R0, RZ, R8, R5 ;  /* 0x00000008ff007219 */ /* 0x000fca0000011605 */
[----:B------:R-:W1:Y:S01]  /*0bf0*/  LDC R23, c[0x0][0x648] ;  /* 0x00019200ff177b82 */ /* 0x000e620000000800 */
[-CC-:B--2---:R-:W-:Y:S02]  /*0c00*/  SHF.R.U64 R27, R13, R11.reuse, R0.reuse ;  /* 0x0000000b0d1b7219 */ /* 0x184fe40000001200 */
[----:B------:R-:W-:-:S05]  /*0c10*/  SHF.R.U32.HI R5, RZ, R11, R0 ;  /* 0x0000000bff057219 */ /* 0x000fca0000011600 */
[----:B------:R-:W2:Y:S01]  /*0c20*/  LDC R24, c[0x0][0x638] ;  /* 0x00018e00ff187b82 */ /* 0x000ea20000000800 */
[-CC-:B---3--:R-:W-:Y:S02]  /*0c30*/  SHF.R.U64 R14, R27, R12.reuse, R5.reuse ;  /* 0x0000000c1b0e7219 */ /* 0x188fe40000001205 */
[-C--:B------:R-:W-:Y:S02]  /*0c40*/  SHF.L.U32 R0, R7, R12.reuse, RZ ;  /* 0x0000000c07007219 */ /* 0x080fe400000006ff */
[----:B------:R-:W-:Y:S01]  /*0c50*/  SHF.R.U32.HI R5, RZ, R12, R5 ;  /* 0x0000000cff057219 */ /* 0x000fe20000011605 */
[----:B------:R-:W-:Y:S01]  /*0c60*/  IMAD.MOV.U32 R4, RZ, RZ, R14 ;  /* 0x000000ffff047224 */ /* 0x000fe200078e000e */
[----:B------:R-:W-:Y:S01]  /*0c70*/  LOP3.LUT R10, RZ, R0, RZ, 0x33, !PT ;  /* 0x00000000ff0a7212 */ /* 0x000fe200078e33ff */
[----:B------:R-:W3:Y:S01]  /*0c80*/  LDC R26, c[0x0][0x610] ;  /* 0x00018400ff1a7b82 */ /* 0x000ee20000000800 */
[----:B------:R-:W-:Y:S05]  /*0c90*/  @!P0 BRA `(.L_x_10) ;  /* 0x0000000000288947 */ /* 0x000fea0003800000 */
[----:B------:R-:W4:Y:S02]  /*0ca0*/  LDC R9, c[0x0][0x64c] ;  /* 0x00019300ff097b82 */ /* 0x000f240000000800 */
[----:B----4-:R-:W-:-:S05]  /*0cb0*/  IADD3 R9, P0, R14, R9, RZ ;  /* 0x000000090e097210 */ /* 0x010fca0007f1e0ff */
        /* <DEDUP_REMOVED lines=8> */
.L_x_10:
[----:B-1----:R-:W-:Y:S01]  /*0d40*/  SHF.R.U64 R4, R4, R23, R5 ;  /* 0x0000001704047219 */ /* 0x002fe20000001205 */
[----:B0-----:R-:W-:Y:S01]  /*0d50*/  VIADD R6, R15, 0xffffffff ;  /* 0xffffffff0f067836 */ /* 0x001fe20000000000 */
[----:B------:R-:W-:Y:S02]  /*0d60*/  SHF.L.U32 R0, R25, R12, RZ ;  /* 0x0000000c19007219 */ /* 0x000fe400000006ff */
[----:B------:R-:W-:Y:S01]  /*0d70*/  LOP3.LUT R5, R27, R10, RZ, 0xc0, !PT ;  /* 0x0000000a1b057212 */ /* 0x000fe200078ec0ff */
[----:B------:R-:W-:Y:S01]  /*0d80*/  IMAD.MOV R7, RZ, RZ, -R4 ;  /* 0x000000ffff077224 */ /* 0x000fe200078e0a04 */
[----:B------:R-:W-:Y:S02]  /*0d90*/  SEL R3, R3, R28, !P1 ;  /* 0x0000001c03037207 */ /* 0x000fe40004800000 */
[----:B------:R-:W-:Y:S01]  /*0da0*/  LOP3.LUT R6, R13, R6, RZ, 0xc0, !PT ;  /* 0x000000060d067212 */ /* 0x000fe200078ec0ff */
[----:B------:R-:W-:Y:S02]  /*0db0*/  IMAD R4, R0, R4, R5 ;  /* 0x0000000400047224 */ /* 0x000fe400078e0205 */
[----:B--2---:R-:W-:-:S02]  /*0dc0*/  IMAD R0, R7, R24, R14 ;  /* 0x0000001807007224 */ /* 0x004fc400078e020e */
[----:B---3--:R-:W-:Y:S02]  /*0dd0*/  IMAD R3, R4, R26, R3 ;  /* 0x0000001a04037224 */ /* 0x008fe400078e0203 */
[----:B------:R-:W-:Y:S02]  /*0de0*/  IMAD.MOV.U32 R5, RZ, RZ, 0x1 ;  /* 0x00000001ff057424 */ /* 0x000fe400078e00ff */
[----:B------:R-:W-:-:S03]  /*0df0*/  IMAD R4, R0, R15, R6 ;  /* 0x0000000f00047224 */ /* 0x000fc600078e0206 */
[----:B------:R-:W-:Y:S02]  /*0e00*/  PRMT R0, R5, 0x7610, R0 ;  /* 0x0000761005007816 */ /* 0x000fe40000000000 */
[----:B------:R-:W-:Y:S02]  /*0e10*/  SEL R60, R4, R3, !P1 ;  /* 0x00000003043c7207 */ /* 0x000fe40004800000 */
[----:B------:R-:W-:-:S07]  /*0e20*/  SEL R59, R3, R4, !P1 ;  /* 0x00000004033b7207 */ /* 0x000fce0004800000 */
.L_x_8:
[----:B------:R-:W-:-:S08]  /*0e30*/  NOP ;  /* 0x0000000000007918 */ /* 0x000fd00000000000 */
[----:B------:R-:W0:Y:S02]  /*0e40*/  USETMAXREG.TRY_ALLOC.CTAPOOL UP0, 0xe8 ;  /* 0x000000e8000079c8 */ /* 0x000e240008000600 */
[----:B0-----:R-:W-:-:S13]  /*0e50*/  PLOP3.LUT P0, PT, PT, PT, UP0, 0x80, 0x0 ;  /* 0x000000000000781c */ /* 0x001fda0003f0f008 */
[----:B------:R-:W-:Y:S05]  /*0e60*/  @!P0 BRA `(.L_x_8) ;  /* 0xfffffffc00f08947 */ /* 0x000fea000383ffff */
[----:B------:R-:W-:Y:S01]  /*0e70*/  ULDC.64 UR4, c[0x0][0x598] ;  /* 0x0001660000047ab9 */ /* 0x000fe20000000a00 */
[----:B------:R-:W-:Y:S01]  /*0e80*/  ULDC.64 UR36, c[0x0][0x208] ;  /* 0x0000820000247ab9 */ /* 0x000fe20000000a00 */
[----:B------:R-:W-:-:S04]  /*0e90*/  ISETP.NE.U32.AND P0, PT, RZ, UR4, PT ;  /* 0x00000004ff007c0c */ /* 0x000fc8000bf05070 */
[----:B------:R-:W-:-:S13]  /*0ea0*/  ISETP.NE.AND.EX P0, PT, RZ, UR5, PT, P0 ;  /* 0x00000005ff007c0c */ /* 0x000fda000bf05300 */
[----:B------:R-:W-:Y:S05]  /*0eb0*/  @!P0 BRA `(.L_x_11) ;  /* 0x00000000001c8947 */ /* 0x000fea0003800000 */
[----:B------:R-:W0:Y:S02]  /*0ec0*/  LDC.64 R4, c[0x0][0x598] ;  /* 0x00016600ff047b82 */ /* 0x000e240000000a00 */
[----:B0-----:R-:W2:Y:S02]  /*0ed0*/  LDG.E.64 R4, desc[UR36][R4.64] ;  /* 0x0000002404047981 */ /* 0x001ea4000c1e1b00 */
[----:B--2---:R-:W-:-:S04]  /*0ee0*/  ISETP.NE.U32.AND P0, PT, R4, RZ, PT ;  /* 0x000000ff0400720c */ /* 0x004fc80003f05070 */
[----:B------:R-:W-:-:S13]  /*0ef0*/  ISETP.NE.AND.EX P0, PT, R5, RZ, PT, P0 ;  /* 0x000000ff0500720c */ /* 0x000fda0003f05300 */
[----:B------:R-:W-:Y:S05]  /*0f00*/  @!P0 BRA `(.L_x_11) ;  /* 0x0000000000088947 */ /* 0x000fea0003800000 */
[----:B------:R0:W5:Y:S01]  /*0f10*/  LD.E R23, desc[UR36][R4.64] ;  /* 0x0000002404177980 */ /* 0x000162000c101900 */
[----:B------:R-:W-:Y:S05]  /*0f20*/  BRA `(.L_x_12) ;  /* 0x0000000000247947 */ /* 0x000fea0003800000 */
.L_x_11:
[----:B------:R-:W-:Y:S02]  /*0f30*/  ULDC.64 UR4, c[0x0][0x588] ;  /* 0x0001620000047ab9 */ /* 0x000fe40000000a00 */
[----:B------:R-:W-:-:S04]  /*0f40*/  ISETP.NE.U32.AND P0, PT, RZ, UR4, PT ;  /* 0x00000004ff007c0c */ /* 0x000fc8000bf05070 */
[----:B------:R-:W-:-:S13]  /*0f50*/  ISETP.NE.AND.EX P0, PT, RZ, UR5, PT, P0 ;  /* 0x00000005ff007c0c */ /* 0x000fda000bf05300 */
[----:B------:R-:W-:Y:S05]  /*0f60*/  @!P0 BRA `(.L_x_13) ;  /* 0x00000000000c8947 */ /* 0x000fea0003800000 */
[----:B------:R-:W0:Y:S02]  /*0f70*/  LDC.64 R4, c[0x0][0x588] ;  /* 0x00016200ff047b82 */ /* 0x000e240000000a00 */
[----:B0-----:R1:W5:Y:S01]  /*0f80*/  LDG.E R23, desc[UR36][R4.64] ;  /* 0x0000002404177981 */ /* 0x001362000c1e1900 */
[----:B------:R-:W-:Y:S05]  /*0f90*/  BRA `(.L_x_12) ;  /* 0x0000000000087947 */ /* 0x000fea0003800000 */
.L_x_13:
[----:B------:R-:W-:Y:S02]  /*0fa0*/  ULDC UR4, c[0x0][0x580] ;  /* 0x0001600000047ab9 */ /* 0x000fe40000000800 */
[----:B------:R-:W-:-:S07]  /*0fb0*/  IMAD.U32 R23, RZ, RZ, UR4 ;  /* 0x00000004ff177e24 */ /* 0x000fce000f8e00ff */
.L_x_12:
[----:B------:R-:W-:Y:S02]  /*0fc0*/  ULDC.64 UR4, c[0x0][0x5a0] ;  /* 0x0001680000047ab9 */ /* 0x000fe40000000a00 */
[----:B------:R-:W-:-:S04]  /*0fd0*/  ISETP.NE.U32.AND P0, PT, RZ, UR4, PT ;  /* 0x00000004ff007c0c */ /* 0x000fc8000bf05070 */
[----:B------:R-:W-:-:S13]  /*0fe0*/  ISETP.NE.AND.EX P0, PT, RZ, UR5, PT, P0 ;  /* 0x00000005ff007c0c */ /* 0x000fda000bf05300 */
[----:B------:R-:W-:Y:S05]  /*0ff0*/  @!P0 BRA `(.L_x_14) ;  /* 0x00000000001c8947 */ /* 0x000fea0003800000 */
[----:B01----:R-:W0:Y:S02]  /*1000*/  LDC.64 R4, c[0x0][0x5a0] ;  /* 0x00016800ff047b82 */ /* 0x003e240000000a00 */
[----:B0-----:R-:W2:Y:S02]  /*1010*/  LDG.E.64 R4, desc[UR36][R4.64] ;  /* 0x0000002404047981 */ /* 0x001ea4000c1e1b00 */
[----:B--2---:R-:W-:-:S04]  /*1020*/  ISETP.NE.U32.AND P0, PT, R4, RZ, PT ;  /* 0x000000ff0400720c */ /* 0x004fc80003f05070 */
[----:B------:R-:W-:-:S13]  /*1030*/  ISETP.NE.AND.EX P0, PT, R5, RZ, PT, P0 ;  /* 0x000000ff0500720c */ /* 0x000fda0003f05300 */
[----:B------:R-:W-:Y:S05]  /*1040*/  @!P0 BRA `(.L_x_14) ;  /* 0x0000000000088947 */ /* 0x000fea0003800000 */
[----:B------:R0:W5:Y:S01]  /*1050*/  LD.E R56, desc[UR36][R4.64] ;  /* 0x0000002404387980 */ /* 0x000162000c101900 */
[----:B------:R-:W-:Y:S05]  /*1060*/  BRA `(.L_x_15) ;  /* 0x0000000000247947 */ /* 0x000fea0003800000 */
.L_x_14:
[----:B------:R-:W-:Y:S02]  /*1070*/  ULDC.64 UR4, c[0x0][0x590] ;  /* 0x0001640000047ab9 */ /* 0x000fe40000000a00 */
[----:B------:R-:W-:-:S04]  /*1080*/  ISETP.NE.U32.AND P0, PT, RZ, UR4, PT ;  /* 0x00000004ff007c0c */ /* 0x000fc8000bf05070 */
[----:B------:R-:W-:-:S13]  /*1090*/  ISETP.NE.AND.EX P0, PT, RZ, UR5, PT, P0 ;  /* 0x00000005ff007c0c */ /* 0x000fda000bf05300 */
[----:B------:R-:W-:Y:S05]  /*10a0*/  @!P0 BRA `(.L_x_16) ;  /* 0x00000000000c8947 */ /* 0x000fea0003800000 */
[----:B------:R-:W2:Y:S02]  /*10b0*/  LDC.64 R56, c[0x0][0x590] ;  /* 0x00016400ff387b82 */ /* 0x000ea40000000a00 */
[----:B--2---:R2:W5:Y:S01]  /*10c0*/  LDG.E R56, desc[UR36][R56.64] ;  /* 0x0000002438387981 */ /* 0x004562000c1e1900 */
[----:B------:R-:W-:Y:S05]  /*10d0*/  BRA `(.L_x_15) ;  /* 0x0000000000087947 */ /* 0x000fea0003800000 */
.L_x_16:
[----:B------:R-:W-:Y:S02]  /*10e0*/  ULDC UR4, c[0x0][0x584] ;  /* 0x0001610000047ab9 */ /* 0x000fe40000000800 */
[----:B------:R-:W-:-:S07]  /*10f0*/  IMAD.U32 R56, RZ, RZ, UR4 ;  /* 0x00000004ff387e24 */ /* 0x000fce000f8e00ff */
.L_x_15:
[----:B------:R-:W-:-:S13]  /*1100*/  LOP3.LUT P0, RZ, R0, 0xff, RZ, 0xc0, !PT ;  /* 0x000000ff00ff7812 */ /* 0x000fda000780c0ff */
[----:B------:R-:W-:Y:S05]  /*1110*/  @!P0 EXIT ;  /* 0x000000000000894d */ /* 0x000fea0003800000 */
[----:B------:R-:W-:Y:S01]  /*1120*/  ULDC UR4, c[0x0][0x28c] ;  /* 0x0000a30000047ab9 */ /* 0x000fe20000000800 */
[----:B------:R-:W-:Y:S01]  /*1130*/  UMOV UR38, URZ ;  /* 0x0000003f00267c82 */ /* 0x000fe20008000000 */
[----:B------:R-:W-:Y:S01]  /*1140*/  UIADD3 UR4, UR4, 0x3f, URZ ;  /* 0x0000003f04047890 */ /* 0x000fe2000fffe03f */
[----:B------:R-:W-:-:S03]  /*1150*/  UMOV UR39, URZ ;  /* 0x0000003f00277c82 */ /* 0x000fc60008000000 */
[----:B------:R-:W-:-:S04]  /*1160*/  USHF.R.S32.HI UR5, URZ, 0x1f, UR4 ;  /* 0x0000001f3f057899 */ /* 0x000fc80008011404 */
[----:B------:R-:W-:-:S04]  /*1170*/  ULEA.HI UR5, UR5, UR4, URZ, 0x6 ;  /* 0x0000000405057291 */ /* 0x000fc8000f8f303f */
[----:B------:R-:W-:-:S12]  /*1180*/  USHF.R.S32.HI UR40, URZ, 0x6, UR5 ;  /* 0x000000063f287899 */ /* 0x000fd80008011405 */
.L_x_104:
[----:B------:R-:W-:Y:S01]  /*1190*/  LOP3.LUT R0, R18, 0x80, RZ, 0xc0, !PT ;  /* 0x0000008012007812 */ /* 0x000fe200078ec0ff */
[----:B---3--:R-:W3:Y:S01]  /*11a0*/  S2UR UR7, SR_CgaCtaId ;  /* 0x00000000000779c3 */ /* 0x008ee20000008800 */
[----:B------:R-:W-:Y:S02]  /*11b0*/  UMOV UR6, 0x400 ;  /* 0x0000040000067882 */ /* 0x000fe40000000000 */
[----:B------:R-:W-:-:S06]  /*11c0*/  SHF.R.U32.HI R0, RZ, 0x7, R0 ;  /* 0x00000007ff007819 */ /* 0x000fcc0000011600 */
[----:B----4-:R-:W4:Y:S01]  /*11d0*/  SHFL.IDX PT, R0, R0, RZ, 0x1f ;  /* 0x00001fff00007589 */ /* 0x010f2200000e0000 */
[----:B---3--:R-:W-:Y:S01]  /*11e0*/  ULEA UR6, UR7, UR6, 0x18 ;  /* 0x0000000607067291 */ /* 0x008fe2000f8ec03f */
[----:B----4-:R-:W-:-:S13]  /*11f0*/  R2UR UR4, R0 ;  /* 0x00000000000472ca */ /* 0x010fda00000e0000 */
[----:B------:R-:W-:-:S04]  /*1200*/  ULEA.HI UR5, UR4, UR4, URZ, 0x1 ;  /* 0x0000000404057291 */ /* 0x000fc8000f8f083f */
[----:B------:R-:W-:-:S04]  /*1210*/  ULOP3.LUT UR5, UR5, 0xffffe, URZ, 0xc0, !UPT ;  /* 0x000ffffe05057892 */ /* 0x000fc8000f8ec03f */
[----:B------:R-:W-:-:S03]  /*1220*/  UIADD3 UR5, UR4, -UR5, URZ ;  /* 0x8000000504057290 */ /* 0x000fc6000fffe03f */
[----:B------:R-:W-:Y:S01]  /*1230*/  ULDC UR4, c[0x0][0x28c] ;  /* 0x0000a30000047ab9 */ /* 0x000fe20000000800 */
[----:B------:R-:W-:Y:S01]  /*1240*/  ULEA UR5, UR5, UR6, 0xc ;  /* 0x0000000605057291 */ /* 0x000fe2000f8e603f */
[----:B------:R-:W-:-:S03]  /*1250*/  ISETP.LT.AND P0, PT, RZ, UR4, PT ;  /* 0x00000004ff007c0c */ /* 0x000fc6000bf01270 */
[----:B------:R-:W-:-:S04]  /*1260*/  UIADD3 UR5, UR5, 0x100, URZ ;  /* 0x0000010005057890 */ /* 0x000fc8000fffe03f */
[----:B------:R-:W-:-:S04]  /*1270*/  USHF.R.U32.HI UR5, URZ, 0x4, UR5 ;  /* 0x000000043f057899 */ /* 0x000fc80008011605 */
[----:B------:R-:W-:Y:S02]  /*1280*/  ULOP3.LUT UR41, UR5, 0x3fff, URZ, 0xc0, !UPT ;  /* 0x00003fff05297892 */ /* 0x000fe4000f8ec03f */
[----:B0-----:R-:W-:Y:S10]  /*1290*/  @P0 BRA `(.L_x_17) ;  /* 0x0000000000400947 */ /* 0x001ff40003800000 */
[----:B------:R-:W-:Y:S01]  /*12a0*/  MOV R0, 0x0 ;  /* 0x0000000000007802 */ /* 0x000fe20000000f00 */
[----:B------:R-:W-:Y:S01]  /*12b0*/  ULDC.64 UR4, c[0x4][0x68] ;  /* 0x01001a0000047ab9 */ /* 0x000fe20000000a00 */
[----:B------:R-:W-:Y:S01]  /*12c0*/  ULDC.64 UR6, c[0x4][0x8] ;  /* 0x0100020000067ab9 */ /* 0x000fe20000000a00 */
[----:B01----:R-:W-:Y:S01]  /*12d0*/  IMAD.U32 R4, RZ, RZ, UR4 ;  /* 0x00000004ff047e24 */ /* 0x003fe2000f8e00ff */
[----:B------:R0:W1:Y:S01]  /*12e0*/  LDC.64 R14, c[0x4][R0] ;  /* 0x01000000000e7b82 */ /* 0x0000620000000a00 */
[----:B------:R-:W-:Y:S01]  /*12f0*/  IMAD.U32 R5, RZ, RZ, UR5 ;  /* 0x00000005ff057e24 */ /* 0x000fe2000f8e00ff */
[----:B------:R-:W-:Y:S01]  /*1300*/  ULDC.64 UR4, c[0x4][0x70] ;  /* 0x01001c0000047ab9 */ /* 0x000fe20000000a00 */
[----:B------:R-:W-:Y:S02]  /*1310*/  IMAD.U32 R10, RZ, RZ, UR6 ;  /* 0x00000006ff0a7e24 */ /* 0x000fe4000f8e00ff */
[----:B------:R-:W-:Y:S02]  /*1320*/  IMAD.U32 R6, RZ, RZ, UR4 ;  /* 0x00000004ff067e24 */ /* 0x000fe4000f8e00ff */
[----:B------:R-:W-:-:S02]  /*1330*/  IMAD.U32 R7, RZ, RZ, UR5 ;  /* 0x00000005ff077e24 */ /* 0x000fc4000f8e00ff */
[----:B------:R-:W-:Y:S02]  /*1340*/  IMAD.U32 R11, RZ, RZ, UR7 ;  /* 0x00000007ff0b7e24 */ /* 0x000fe4000f8e00ff */
[----:B------:R-:W-:Y:S02]  /*1350*/  IMAD.MOV.U32 R8, RZ, RZ, 0x1e1 ;  /* 0x000001e1ff087424 */ /* 0x000fe400078e00ff */
[----:B------:R-:W-:Y:S02]  /*1360*/  IMAD.MOV.U32 R12, RZ, RZ, 0x1 ;  /* 0x00000001ff0c7424 */ /* 0x000fe400078e00ff */
[----:B0-----:R-:W-:-:S07]  /*1370*/  IMAD.MOV.U32 R13, RZ, RZ, RZ ;  /* 0x000000ffff0d7224 */ /* 0x001fce00078e00ff */
[----:B------:R-:W-:-:S07]  /*1380*/  LEPC R20, `(.L_x_17) ;  /* 0x000000001014794e */ /* 0x000fce0000000000 */
[----:B-12--5:R-:W-:Y:S05]  /*1390*/  CALL.ABS.NOINC R14 ;  /* 0x000000000e007343 */ /* 0x026fea0003c00000 */
.L_x_17:
[----:B------:R-:W-:-:S04]  /*13a0*/  LOP3.LUT R0, R19, 0x1, RZ, 0xfc, !PT ;  /* 0x0000000113007812 */ /* 0x000fc800078efcff */
[----:B------:R-:W-:-:S13]  /*13b0*/  ISETP.NE.AND P0, PT, R0, 0x3, PT ;  /* 0x000000030000780c */ /* 0x000fda0003f05270 */
[----:B------:R-:W-:Y:S05]  /*13c0*/  @!P0 BRA `(.L_x_18) ;  /* 0x0000000000048947 */ /* 0x000fea0003800000 */
[----:B------:R-:W-:Y:S01]  /*13d0*/  BPT.TRAP 0x1 ;  /* 0x000000040000795c */ /* 0x000fe20000300000 */
.L_x_18:
[----:B------:R-:W3:Y:S01]  /*13e0*/  S2UR UR5, SR_CgaCtaId ;  /* 0x00000000000579c3 */ /* 0x000ee20000008800 */
[----:B------:R-:W-:Y:S01]  /*13f0*/  UMOV UR4, 0x400 ;  /* 0x0000040000047882 */ /* 0x000fe20000000000 */
[----:B------:R-:W-:Y:S02]  /*1400*/  IMAD.U32 R0, RZ, RZ, UR38 ;  /* 0x00000026ff007e24 */ /* 0x000fe4000f8e00ff */
[----:B------:R-:W-:-:S03]  /*1410*/  IMAD.U32 R3, RZ, RZ, UR39 ;  /* 0x00000027ff037e24 */ /* 0x000fc6000f8e00ff */
[----:B------:R-:W-:Y:S01]  /*1420*/  SHF.L.U32 R0, R0, 0x1f, RZ ;  /* 0x0000001f00007819 */ /* 0x000fe200000006ff */
[----:B---3--:R-:W-:-:S06]  /*1430*/  ULEA UR4, UR5, UR4, 0x18 ;  /* 0x0000000405047291 */ /* 0x008fcc000f8ec03f */
[----:B------:R-:W-:-:S04]  /*1440*/  IMAD.U32 R6, RZ, RZ, UR4 ;  /* 0x00000004ff067e24 */ /* 0x000fc8000f8e00ff */
[----:B------:R-:W-:-:S04]  /*1450*/  IMAD R3, R3, 0x8, R6 ;  /* 0x0000000803037824 */ /* 0x000fc800078e0206 */
[----:B------:R3:W4:Y:S01]  /*1460*/  SYNCS.PHASECHK.TRANS64.TRYWAIT P1, [R3+URZ], R0 ;  /* 0x00000000030075a7 */ /* 0x000722000802017f */
[----:B------:R-:W-:Y:S05]  /*1470*/  @!P0 BRA `(.L_x_19) ;  /* 0x0000000000048947 */ /* 0x000fea0003800000 */
[----:B------:R-:W-:Y:S01]  /*1480*/  BPT.TRAP 0x1 ;  /* 0x000000040000795c */ /* 0x000fe20000300000 */
.L_x_19:
[----:B----4-:R-:W-:Y:S05]  /*1490*/  @P1 BRA `(.L_x_20) ;  /* 0x0000000000081947 */ /* 0x010fea0003800000 */
[----:B------:R-:W4:Y:S02]  /*14a0*/  SYNCS.PHASECHK.TRANS64.TRYWAIT P1, [R3+URZ], R0 ;  /* 0x00000000030075a7 */ /* 0x000f24000802017f */
[----:B----4-:R-:W-:Y:S05]  /*14b0*/  @!P1 BRA `(.L_x_21) ;  /* 0x0000004000a49947 */ /* 0x010fea0003800000 */
.L_x_20:
[----:B------:R-:W-:-:S04]  /*14c0*/  UISETP.LT.AND UP0, UPT, UR40, 0x1, UPT ;  /* 0x000000012800788c */ /* 0x000fc8000bf01270 */
[----:B------:R-:W-:-:S06]  /*14d0*/  USEL UR4, UR40, 0x1, UP0 ;  /* 0x0000000128047887 */ /* 0x000fcc0008000000 */
[----:B---34-:R-:W-:Y:S01]  /*14e0*/  IMAD.U32 R0, RZ, RZ, UR4 ;  /* 0x00000004ff007e24 */ /* 0x018fe2000f8e00ff */
[----:B------:R-:W-:Y:S05]  /*14f0*/  WARPSYNC.ALL ;  /* 0x0000000000007948 */ /* 0x000fea0003800000 */
[----:B------:R-:W-:-:S04]  /*1500*/  IADD3 R0, -R0, UR40, RZ ;  /* 0x0000002800007c10 */ /* 0x000fc8000fffe1ff */
[----:B------:R-:W-:Y:S02]  /*1510*/  ISETP.GE.AND P1, PT, R0, 0x1, PT ;  /* 0x000000010000780c */ /* 0x000fe40003f26270 */
[----:B------:R-:W-:Y:S01]  /*1520*/  R2UR UR4, R6 ;  /* 0x00000000060472ca */ /* 0x000fe200000e0000 */
[----:B------:R-:W-:Y:S01]  /*1530*/  ULOP3.LUT UR41, UR41, 0x10000, URZ, 0xfc, !UPT ;  /* 0x0001000029297892 */ /* 0x000fe2000f8efc3f */
[----:B------:R-:W-:Y:S01]  /*1540*/  WARPGROUP.ARRIVE ;  /* 0x00000000000079c5 */ /* 0x000fe20000000000 */
[----:B------:R-:W-:Y:S01]  /*1550*/  UMOV UR5, 0x80000020 ;  /* 0x8000002000057882 */ /* 0x000fe20000000000 */
[----:B------:R-:W-:-:S09]  /*1560*/  UMOV UR7, 0x80000020 ;  /* 0x8000002000077882 */ /* 0x000fd20000000000 */
[----:B------:R-:W-:-:S04]  /*1570*/  UIADD3 UR4, UR4, 0xa100, URZ ;  /* 0x0000a10004047890 */ /* 0x000fc8000fffe03f */
[----:B------:R-:W-:-:S04]  /*1580*/  USHF.R.U32.HI UR4, URZ, 0x4, UR4 ;  /* 0x000000043f047899 */ /* 0x000fc80008011604 */
[----:B------:R-:W-:-:S04]  /*1590*/  ULOP3.LUT UR4, UR4, 0x3fff, URZ, 0xc0, !UPT ;  /* 0x00003fff04047892 */ /* 0x000fc8000f8ec03f */
[----:B------:R-:W-:Y:S02]  /*15a0*/  ULOP3.LUT UR9, UR4, 0x10000, URZ, 0xfc, !UPT ;  /* 0x0001000004097892 */ /* 0x000fe4000f8efc3f */
[----:B------:R-:W-:Y:S02]  /*15b0*/  ULEA UR4, UR39, UR41, 0x9 ;  /* 0x0000002927047291 */ /* 0x000fe4000f8e483f */
[----:B------:R-:W-:-:S09]  /*15c0*/  ULEA UR6, UR39, UR9, 0x8 ;  /* 0x0000000927067291 */ /* 0x000fd2000f8e403f */
[----:B------:R-:W-:Y:S01]  /*15d0*/  IGMMA.64x64x32.S8.S8 R24, gdesc[UR4], RZ, !UPT, gsb0 ;  /* 0x01e00000041879f1 */ /* 0x000fe2000c0410ff */
[----:B------:R-:W-:Y:S02]  /*15e0*/  UIADD3 UR4, UR4, 0x2, URZ ;  /* 0x0000000204047890 */ /* 0x000fe4000fffe03f */
[----:B------:R-:W-:Y:S01]  /*15f0*/  UIADD3 UR6, UR6, 0x2, URZ ;  /* 0x0000000206067890 */ /* 0x000fe2000fffe03f */
[----:B------:R-:W-:Y:S01]  /*1600*/  UMOV UR5, 0x80000020 ;  /* 0x8000002000057882 */ /* 0x000fe20000000000 */
[----:B------:R-:W-:Y:S01]  /*1610*/  UMOV UR7, 0x80000020 ;  /* 0x8000002000077882 */ /* 0x000fe20000000000 */
[----:B------:R-:W-:Y:S02]  /*1620*/  WARPGROUP.DEPBAR.LE gsb0, 0x0 ;  /* 0x00008000000079c5 */ /* 0x000fe40000010000 */
[----:B------:R-:W-:-:S06]  /*1630*/  WARPGROUP.ARRIVE ;  /* 0x00000000000079c5 */ /* 0x000fcc0000000000 */
[----:B------:R-:W-:Y:S03]  /*1640*/  IGMMA.64x64x32.S8.S8 R24, gdesc[UR4], R24, gsb0 ;  /* 0x01e00000041879f1 */ /* 0x000fe60008041018 */
[----:B------:R-:W-:Y:S02]  /*1650*/  WARPGROUP.DEPBAR.LE gsb0, 0x0 ;  /* 0x00008000000079c5 */ /* 0x000fe40000010000 */
[----:B------:R-:W-:Y:S05]  /*1660*/  @!P1 BRA `(.L_x_22) ;  /* 0x0000000000e49947 */ /* 0x000fea0003800000 */
[----:B------:R-:W-:Y:S02]  /*1670*/  UIADD3 UR4, UR39, 0x1, URZ ;  /* 0x0000000127047890 */ /* 0x000fe4000fffe03f */
[----:B------:R-:W-:Y:S02]  /*1680*/  IMAD.U32 R3, RZ, RZ, UR39 ;  /* 0x00000027ff037e24 */ /* 0x000fe4000f8e00ff */
[----:B------:R-:W-:-:S04]  /*1690*/  UISETP.NE.AND UP0, UPT, UR4, 0x5, UPT ;  /* 0x000000050400788c */ /* 0x000fc8000bf05270 */
[----:B------:R-:W-:Y:S02]  /*16a0*/  USEL UR5, URZ, 0x1, UP0 ;  /* 0x000000013f057887 */ /* 0x000fe40008000000 */
[----:B------:R-:W-:Y:S02]  /*16b0*/  USEL UR8, UR4, URZ, UP0 ;  /* 0x0000003f04087287 */ /* 0x000fe40008000000 */
[----:B------:R-:W-:-:S06]  /*16c0*/  ULOP3.LUT UR5, UR38, UR5, URZ, 0x3c, !UPT ;  /* 0x0000000526057292 */ /* 0x000fcc000f8e3c3f */
[----:B------:R-:W-:-:S07]  /*16d0*/  IMAD.U32 R7, RZ, RZ, UR5 ;  /* 0x00000005ff077e24 */ /* 0x000fce000f8e00ff */
.L_x_29:
[----:B------:R-:W-:Y:S05]  /*16e0*/  @!P0 BRA `(.L_x_23) ;  /* 0x0000000000048947 */ /* 0x000fea0003800000 */
[----:B------:R-:W-:Y:S01]  /*16f0*/  BPT.TRAP 0x1 ;  /* 0x000000040000795c */ /* 0x000fe20000300000 */
.L_x_23:
[----:B------:R-:W3:Y:S01]  /*1700*/  S2UR UR5, SR_CgaCtaId ;  /* 0x00000000000579c3 */ /* 0x000ee20000008800 */
[----:B------:R-:W-:Y:S01]  /*1710*/  UMOV UR4, 0x400 ;  /* 0x0000040000047882 */ /* 0x000fe20000000000 */
[----:B01----:R-:W-:Y:S01]  /*1720*/  IMAD.U32 R5, RZ, RZ, UR8 ;  /* 0x00000008ff057e24 */ /* 0x003fe2000f8e00ff */
[----:B------:R-:W-:Y:S01]  /*1730*/  SHF.L.U32 R4, R7, 0x1f, RZ ;  /* 0x0000001f07047819 */ /* 0x000fe200000006ff */
[----:B---3--:R-:W-:-:S06]  /*1740*/  ULEA UR4, UR5, UR4, 0x18 ;  /* 0x0000000405047291 */ /* 0x008fcc000f8ec03f */
[----:B------:R-:W-:-:S04]  /*1750*/  IMAD.U32 R6, RZ, RZ, UR4 ;  /* 0x00000004ff067e24 */ /* 0x000fc8000f8e00ff */
[----:B------:R-:W-:-:S04]  /*1760*/  IMAD R5, R5, 0x8, R6 ;  /* 0x0000000805057824 */ /* 0x000fc800078e0206 */
[----:B------:R0:W1:Y:S01]  /*1770*/  SYNCS.PHASECHK.TRANS64.TRYWAIT P1, [R5+URZ], R4 ;  /* 0x00000004050075a7 */ /* 0x000062000802017f */
[----:B------:R-:W-:Y:S05]  /*1780*/  @!P0 BRA `(.L_x_24) ;  /* 0x0000000000048947 */ /* 0x000fea0003800000 */
[----:B------:R-:W-:Y:S01]  /*1790*/  BPT.TRAP 0x1 ;  /* 0x000000040000795c */ /* 0x000fe20000300000 */
.L_x_24:
[----:B-1----:R-:W-:Y:S05]  /*17a0*/  @P1 BRA `(.L_x_25) ;  /* 0x0000000000081947 */ /* 0x002fea0003800000 */
[----:B------:R-:W1:Y:S02]  /*17b0*/  SYNCS.PHASECHK.TRANS64.TRYWAIT P1, [R5+URZ], R4 ;  /* 0x00000004050075a7 */ /* 0x000e64000802017f */
[----:B-1----:R-:W-:Y:S05]  /*17c0*/  @!P1 BRA `(.L_x_26) ;  /* 0x0000003c00f49947 */ /* 0x002fea0003800000 */
.L_x_25:
[----:B------:R-:W-:Y:S01]  /*17d0*/  ULEA UR4, UR8, UR41, 0x9 ;  /* 0x0000002908047291 */ /* 0x000fe2000f8e483f */
[----:B------:R-:W-:Y:S01]  /*17e0*/  WARPGROUP.ARRIVE ;  /* 0x00000000000079c5 */ /* 0x000fe20000000000 */
[----:B------:R-:W-:Y:S01]  /*17f0*/  ULEA UR6, UR8, UR9, 0x8 ;  /* 0x0000000908067291 */ /* 0x000fe2000f8e403f */
[----:B------:R-:W-:Y:S01]  /*1800*/  UMOV UR5, 0x80000020 ;  /* 0x8000002000057882 */ /* 0x000fe20000000000 */
[----:B------:R-:W-:-:S07]  /*1810*/  UMOV UR7, 0x80000020 ;  /* 0x8000002000077882 */ /* 0x000fce0000000000 */
[----:B------:R-:W-:Y:S01]  /*1820*/  IGMMA.64x64x32.S8.S8 R24, gdesc[UR4], R24, gsb0 ;  /* 0x01e00000041879f1 */ /* 0x000fe20008041018 */
        /* <DEDUP_REMOVED lines=9> */
[----:B------:R-:W-:Y:S01]  /*18c0*/  BPT.TRAP 0x1 ;  /* 0x000000040000795c */ /* 0x000fe20000300000 */
.L_x_27:
[----:B------:R-:W-:-:S13]  /*18d0*/  ISETP.NE.AND P1, PT, R58, RZ, PT ;  /* 0x000000ff3a00720c */ /* 0x000fda0003f25270 */
[----:B01----:R-:W-:-:S04]  /*18e0*/  @P1 IMAD R4, R3, 0x8, R6 ;  /* 0x0000000803041824 */ /* 0x003fc800078e0206 */
[----:B------:R-:W-:-:S05]  /*18f0*/  @P1 VIADD R5, R4, 0x28 ;  /* 0x0000002804051836 */ /* 0x000fca0000000000 */
[----:B------:R-:W-:-:S04]  /*1900*/  @P1 PRMT R5, R22, 0x654, R5 ;  /* 0x0000065416051816 */ /* 0x000fc80000000005 */
[----:B------:R0:W-:Y:S01]  /*1910*/  @P1 SYNCS.ARRIVE.TRANS64.RED.A1T0 RZ, [R5+URZ], RZ ;  /* 0x000000ff05ff19a7 */ /* 0x0001e2000810043f */
[----:B------:R-:W-:-:S13]  /*1920*/  ISETP.GT.U32.AND P1, PT, R19, 0x1, PT ;  /* 0x000000011300780c */ /* 0x000fda0003f24070 */
[----:B0-----:R-:W-:Y:S05]  /*1930*/  @P1 BRA `(.L_x_28) ;  /* 0x0000000000041947 */ /* 0x001fea0003800000 */
[----:B------:R-:W-:Y:S01]  /*1940*/  BPT.TRAP 0x1 ;  /* 0x000000040000795c */ /* 0x000fe20000300000 */
.L_x_28:
[----:B------:R-:W-:Y:S01]  /*1950*/  UIADD3 UR8, UR8, 0x1, URZ ;  /* 0x0000000108087890 */ /* 0x000fe2000fffe03f */
[C---:B------:R-:W-:Y:S01]  /*1960*/  ISETP.GT.AND P2, PT, R0.reuse, 0x1, PT ;  /* 0x000000010000780c */ /* 0x040fe20003f44270 */
[----:B------:R-:W-:Y:S02]  /*1970*/  VIADD R3, R3, 0x1 ;  /* 0x0000000103037836 */ /* 0x000fe40000000000 */
[----:B------:R-:W-:Y:S01]  /*1980*/  UISETP.NE.AND UP0, UPT, UR8, 0x5, UPT ;  /* 0x000000050800788c */ /* 0x000fe2000bf05270 */
[----:B------:R-:W-:Y:S02]  /*1990*/  VIADD R0, R0, 0xffffffff ;  /* 0xffffffff00007836 */ /* 0x000fe40000000000 */
[C---:B------:R-:W-:Y:S01]  /*19a0*/  ISETP.NE.AND P1, PT, R3.reuse, 0x5, PT ;  /* 0x000000050300780c */ /* 0x040fe20003f25270 */
[----:B------:R-:W-:Y:S02]  /*19b0*/  USEL UR4, URZ, 0x1, UP0 ;  /* 0x000000013f047887 */ /* 0x000fe40008000000 */
[----:B------:R-:W-:Y:S01]  /*19c0*/  USEL UR8, UR8, URZ, UP0 ;  /* 0x0000003f08087287 */ /* 0x000fe20008000000 */
[----:B------:R-:W-:-:S03]  /*19d0*/  SEL R3, R3, RZ, P1 ;  /* 0x000000ff03037207 */ /* 0x000fc60000800000 */
[----:B------:R-:W-:Y:S01]  /*19e0*/  LOP3.LUT R7, R7, UR4, RZ, 0x3c, !PT ;  /* 0x0000000407077c12 */ /* 0x000fe2000f8e3cff */
[----:B------:R-:W-:Y:S07]  /*19f0*/  @P2 BRA `(.L_x_29) ;  /* 0xfffffffc00382947 */ /* 0x000fee000383ffff */
.L_x_22:
[----:B------:R-:W3:Y:S02]  /*1a00*/  LDC R0, c[0x0][0x28c] ;  /* 0x0000a300ff007b82 */ /* 0x000ee40000000800 */
[----:B---3--:R-:W-:-:S13]  /*1a10*/  ISETP.GE.AND P1, PT, R0, 0x1, PT ;  /* 0x000000010000780c */ /* 0x008fda0003f26270 */
[----:B------:R-:W-:Y:S05]  /*1a20*/  @!P1 BRA `(.L_x_30) ;  /* 0x0000000000509947 */ /* 0x000fea0003800000 */
[----:B------:R-:W-:Y:S05]  /*1a30*/  @!P0 BRA `(.L_x_31) ;  /* 0x0000000000048947 */ /* 0x000fea0003800000 */
[----:B------:R-:W-:Y:S01]  /*1a40*/  BPT.TRAP 0x1 ;  /* 0x000000040000795c */ /* 0x000fe20000300000 */
.L_x_31:
[----:B------:R-:W-:Y:S01]  /*1a50*/  ISETP.NE.AND P1, PT, R58, RZ, PT ;  /* 0x000000ff3a00720c */ /* 0x000fe20003f25270 */
[----:B------:R-:W-:Y:S01]  /*1a60*/  BSSY B0, `(.L_x_32) ;  /* 0x000000e000007945 */ /* 0x000fe20003800000 */
[----:B------:R-:W-:-:S11]  /*1a70*/  ISETP.GT.U32.AND P0, PT, R19, 0x1, PT ;  /* 0x000000011300780c */ /* 0x000fd60003f04070 */
[----:B------:R-:W-:Y:S05]  /*1a80*/  @!P1 BRA `(.L_x_33) ;  /* 0x00000000002c9947 */ /* 0x000fea0003800000 */
[----:B------:R-:W-:-:S04]  /*1a90*/  UISETP.LT.AND UP0, UPT, UR40, 0x1, UPT ;  /* 0x000000012800788c */ /* 0x000fc8000bf01270 */
[----:B------:R-:W-:-:S04]  /*1aa0*/  USEL UR6, UR40, 0x1, UP0 ;  /* 0x0000000128067887 */ /* 0x000fc80008000000 */
[----:B------:R-:W-:-:S04]  /*1ab0*/  UIADD3 UR6, UR39, UR40, -UR6 ;  /* 0x0000002827067290 */ /* 0x000fc8000fffe806 */
[----:B------:R-:W-:-:S04]  /*1ac0*/  UIMAD.WIDE.U32 UR4, UR6, -0x33333333, URZ ;  /* 0xcccccccd060478a5 */ /* 0x000fc8000f8e003f */
[----:B------:R-:W-:-:S04]  /*1ad0*/  USHF.R.U32.HI UR4, URZ, 0x2, UR5 ;  /* 0x000000023f047899 */ /* 0x000fc80008011605 */
[----:B------:R-:W-:-:S06]  /*1ae0*/  UIMAD UR6, UR4, -0x5, UR6 ;  /* 0xfffffffb040678a4 */ /* 0x000fcc000f8e0206 */
[----:B------:R-:W-:-:S04]  /*1af0*/  IMAD.U32 R3, RZ, RZ, UR6 ;  /* 0x00000006ff037e24 */ /* 0x000fc8000f8e00ff */
[----:B------:R-:W-:-:S04]  /*1b00*/  IMAD R0, R3, 0x8, R6 ;  /* 0x0000000803007824 */ /* 0x000fc800078e0206 */
[----:B------:R-:W-:-:S05]  /*1b10*/  VIADD R3, R0, 0x28 ;  /* 0x0000002800037836 */ /* 0x000fca0000000000 */
[----:B------:R-:W-:-:S04]  /*1b20*/  PRMT R3, R22, 0x654, R3 ;  /* 0x0000065416037816 */ /* 0x000fc80000000003 */
[----:B------:R3:W-:Y:S03]  /*1b30*/  SYNCS.ARRIVE.TRANS64.RED.A1T0 RZ, [R3+URZ], RZ ;  /* 0x000000ff03ff79a7 */ /* 0x0007e6000810043f */
.L_x_33:
[----:B------:R-:W-:Y:S05]  /*1b40*/  BSYNC B0 ;  /* 0x0000000000007941 */ /* 0x000fea0003800000 */
.L_x_32:
[----:B------:R-:W-:Y:S05]  /*1b50*/  @P0 BRA `(.L_x_30) ;  /* 0x0000000000040947 */ /* 0x000fea0003800000 */
[----:B------:R-:W-:Y:S01]  /*1b60*/  BPT.TRAP 0x1 ;  /* 0x000000040000795c */ /* 0x000fe20000300000 */
.L_x_30:
[----:B------:R-:W4:Y:S01]  /*1b70*/  LDC R8, c[0x0][0x288] ;  /* 0x0000a200ff087b82 */ /* 0x000f220000000800 */
[--C-:B------:R-:W-:Y:S01]  /*1b80*/  SHF.R.U32.HI R0, RZ, 0x2, R18.reuse ;  /* 0x00000002ff007819 */ /* 0x100fe20000011612 */
[----:B------:R-:W-:Y:S01]  /*1b90*/  IMAD.SHL.U32 R7, R60, 0x40, RZ ;  /* 0x000000403c077824 */ /* 0x000fe200078e00ff */
[----:B01----:R-:W-:Y:S01]  /*1ba0*/  SHF.R.U32.HI R5, RZ, 0x7, R18 ;  /* 0x00000007ff057819 */ /* 0x003fe20000011612 */
[----:B------:R-:W-:Y:S01]  /*1bb0*/  UIADD3 UR39, UR40, UR39, URZ ;  /* 0x0000002728277290 */ /* 0x000fe2000fffe03f */
[----:B---3--:R-:W-:Y:S01]  /*1bc0*/  LOP3.LUT R3, R0, 0x7, RZ, 0xc0, !PT ;  /* 0x0000000700037812 */ /* 0x008fe200078ec0ff */
[----:B------:R-:W-:Y:S01]  /*1bd0*/  IMAD.SHL.U32 R11, R59, 0x80, RZ ;  /* 0x000000803b0b7824 */ /* 0x000fe200078e00ff */
[----:B------:R-:W-:Y:S01]  /*1be0*/  LOP3.LUT R0, R5, 0x1, RZ, 0xc0, !PT ;  /* 0x0000000105007812 */ /* 0x000fe200078ec0ff */
[----:B------:R-:W-:Y:S01]  /*1bf0*/  UISETP.GT.U32.AND UP0, UPT, UR39, 0x4, UPT ;  /* 0x000000042700788c */ /* 0x000fe2000bf04070 */
[----:B------:R-:W-:Y:S01]  /*1c00*/  LOP3.LUT R4, R18, 0x60, RZ, 0xc0, !PT ;  /* 0x0000006012047812 */ /* 0x000fe200078ec0ff */
[----:B------:R-:W-:Y:S01]  /*1c10*/  ULDC UR7, c[0x0][0x284] ;  /* 0x0000a10000077ab9 */ /* 0x000fe20000000800 */
[----:B------:R-:W-:Y:S01]  /*1c20*/  UISETP.GE.U32.AND UP1, UPT, UR40, 0x5, UPT ;  /* 0x000000052800788c */ /* 0x000fe2000bf26070 */
[----:B------:R-:W-:Y:S01]  /*1c30*/  IMAD.SHL.U32 R10, R0, 0x40, RZ ;  /* 0x00000040000a7824 */ /* 0x000fe200078e00ff */
[----:B------:R-:W-:Y:S01]  /*1c40*/  SHF.R.U32.HI R6, RZ, 0x1, R4 ;  /* 0x00000001ff067819 */ /* 0x000fe20000011604 */
[----:B------:R-:W-:Y:S01]  /*1c50*/  UISETP.LT.U32.AND UP0, UPT, UR40, 0x5, UP0 ;  /* 0x000000052800788c */ /* 0x000fe20008701070 */
[----:B------:R-:W-:Y:S01]  /*1c60*/  LOP3.LUT R4, R18, 0x3, RZ, 0xc0, !PT ;  /* 0x0000000312047812 */ /* 0x000fe200078ec0ff */
[----:B------:R-:W-:Y:S01]  /*1c70*/  ULDC.64 UR8, c[0x0][0x5d0] ;  /* 0x0001740000087ab9 */ /* 0x000fe20000000a00 */
[--C-:B------:R-:W-:Y:S01]  /*1c80*/  IADD3 R5, RZ, -R6, -R3.reuse ;  /* 0x80000006ff057210 */ /* 0x100fe20007ffe803 */
[----:B------:R-:W-:Y:S01]  /*1c90*/  UIMAD.WIDE.U32 UR4, UR39, -0x33333333, URZ ;  /* 0xcccccccd270478a5 */ /* 0x000fe2000f8e003f */
[----:B------:R-:W-:Y:S01]  /*1ca0*/  LOP3.LUT R3, R10, 0x40, R3, 0xe2, !PT ;  /* 0x000000400a037812 */ /* 0x000fe200078ee203 */
[----:B------:R-:W-:Y:S01]  /*1cb0*/  USEL UR6, URZ, 0x1, !UP0 ;  /* 0x000000013f067887 */ /* 0x000fe2000c000000 */
[----:B------:R-:W-:Y:S01]  /*1cc0*/  SHF.R.S32.HI R14, RZ, 0x1f, R61 ;  /* 0x0000001fff0e7819 */ /* 0x000fe2000001143d */
[----:B------:R-:W-:Y:S01]  /*1cd0*/  IMAD R0, R0, -0x40, R5 ;  /* 0xffffffc000007824 */ /* 0x000fe200078e0205 */
[----:B------:R-:W-:Y:S01]  /*1ce0*/  USHF.R.U32.HI UR4, URZ, 0x2, UR5 ;  /* 0x000000023f047899 */ /* 0x000fe20008011605 */
[----:B----4-:R-:W-:Y:S01]  /*1cf0*/  IMAD R10, R4, -0x2, R8 ;  /* 0xfffffffe040a7824 */ /* 0x010fe200078e0208 */
[----:B------:R-:W-:Y:S01]  /*1d00*/  ISETP.GE.AND P0, PT, R7, R8, PT ;  /* 0x000000080700720c */ /* 0x000fe20003f06270 */
[----:B------:R-:W-:Y:S01]  /*1d10*/  IMAD.SHL.U32 R8, R18, 0x2, RZ ;  /* 0x0000000212087824 */ /* 0x000fe200078e00ff */
[----:B------:R-:W-:Y:S01]  /*1d20*/  ULOP3.LUT UR38, UR38, UR6, URZ, 0x3c, !UPT ;  /* 0x0000000626267292 */ /* 0x000fe2000f8e3c3f */
[----:B------:R-:W-:Y:S01]  /*1d30*/  IMAD R4, R14, UR8, RZ ;  /* 0x000000080e047c24 */ /* 0x000fe2000f8e02ff */
[----:B------:R-:W-:Y:S01]  /*1d40*/  ISETP.GE.OR P0, PT, R11, UR7, P0 ;  /* 0x000000070b007c0c */ /* 0x000fe20008706670 */
[----:B------:R-:W-:Y:S01]  /*1d50*/  IMAD.WIDE R12, R59, 0x80, RZ ;  /* 0x000000803b0c7825 */ /* 0x000fe200078e02ff */
[----:B------:R-:W-:Y:S01]  /*1d60*/  LOP3.LUT R8, R7, 0x6, R8, 0xf8, !PT ;  /* 0x0000000607087812 */ /* 0x000fe200078ef808 */
[----:B------:R-:W-:Y:S01]  /*1d70*/  UIMAD UR39, UR4, -0x5, UR39 ;  /* 0xfffffffb042778a4 */ /* 0x000fe2000f8e0227 */
[----:B------:R-:W-:Y:S01]  /*1d80*/  IADD3 R60, -R11, UR7, R0 ;  /* 0x000000070b3c7c10 */ /* 0x000fe2000fffe100 */
[----:B------:R-:W-:Y:S01]  /*1d90*/  IMAD R15, R61, UR9, R4 ;  /* 0x000000093d0f7c24 */ /* 0x000fe2000f8e0204 */
[----:B------:R-:W-:Y:S01]  /*1da0*/  SHF.R.S32.HI R9, RZ, 0x1f, R8 ;  /* 0x0000001fff097819 */ /* 0x000fe20000011408 */
[----:B------:R-:W-:Y:S01]  /*1db0*/  @UP1 ULOP3.LUT UR38, UR38, 0x1, UR4, 0x78, !UPT ;  /* 0x0000000126261892 */ /* 0x000fe2000f8e7804 */
[----:B------:R-:W-:Y:S01]  /*1dc0*/  LOP3.LUT R65, R12, R3, R6, 0xfe, !PT ;  /* 0x000000030c417212 */ /* 0x000fe200078efe06 */
[----:B------:R-:W-:-:S02]  /*1dd0*/  IMAD.IADD R64, R10, 0x1, -R7 ;  /* 0x000000010a407824 */ /* 0x000fc400078e0a07 */
[----:B------:R-:W-:-:S04]  /*1de0*/  IMAD.WIDE.U32 R4, R61, UR8, R8 ;  /* 0x000000083d047c25 */ /* 0x000fc8000f8e0008 */
[----:B------:R-:W-:Y:S02]  /*1df0*/  IMAD.IADD R5, R5, 0x1, R15 ;  /* 0x0000000105057824 */ /* 0x000fe400078e020f */
[----:B------:R-:W-:Y:S01]  /*1e00*/  IMAD.MOV.U32 R59, RZ, RZ, -0x1 ;  /* 0xffffffffff3b7424 */ /* 0x000fe200078e00ff */
[----:B------:R-:W-:Y:S06]  /*1e10*/  @P0 BRA `(.L_x_34) ;  /* 0x0000001c00140947 */ /* 0x000fec0003800000 */
[----:B------:R-:W0:Y:S01]  /*1e20*/  LDC.64 R10, c[0x0][0x5c8] ;  /* 0x00017200ff0a7b82 */ /* 0x000e220000000a00 */
[----:B------:R-:W-:Y:S01]  /*1e30*/  ULDC.64 UR4, c[0x0][0x5c0] ;  /* 0x0001700000047ab9 */ /* 0x000fe20000000a00 */
[----:B------:R-:W-:Y:S01]  /*1e40*/  BSSY B0, `(.L_x_34) ;  /* 0x00001c2000007945 */ /* 0x000fe20003800000 */
[-C--:B0-----:R-:W-:Y:S02]  /*1e50*/  IMAD R0, R13, R10.reuse, RZ ;  /* 0x0000000a0d007224 */ /* 0x081fe400078e02ff */
[----:B------:R-:W-:-:S04]  /*1e60*/  IMAD.WIDE.U32 R4, R65, R10, R4 ;  /* 0x0000000a41047225 */ /* 0x000fc800078e0004 */
[----:B------:R-:W-:Y:S01]  /*1e70*/  IMAD R3, R65, R11, R0 ;  /* 0x0000000b41037224 */ /* 0x000fe200078e0200 */
[----:B------:R-:W-:-:S03]  /*1e80*/  IADD3 R6, P0, R4, UR4, RZ ;  /* 0x0000000404067c10 */ /* 0x000fc6000ff1e0ff */
[----:B------:R-:W-:Y:S01]  /*1e90*/  IMAD.IADD R3, R5, 0x1, R3 ;  /* 0x0000000105037824 */ /* 0x000fe200078e0203 */
[----:B------:R-:W-:-:S04]  /*1ea0*/  LEA R4, P1, R10, R6, 0x3 ;  /* 0x000000060a047211 */ /* 0x000fc800078218ff */
[----:B------:R-:W-:Y:S02]  /*1eb0*/  IADD3.X R7, R3, UR5, RZ, P0, !PT ;  /* 0x0000000503077c10 */ /* 0x000fe400087fe4ff */
[----:B-----5:R-:W-:Y:S02]  /*1ec0*/  ISETP.NE.AND P0, PT, R56, RZ, PT ;  /* 0x000000ff3800720c */ /* 0x020fe40003f05270 */
[----:B------:R-:W-:-:S11]  /*1ed0*/  LEA.HI.X R5, R10, R7, R11, 0x3, P1 ;  /* 0x000000070a057211 */ /* 0x000fd600008f1c0b */
[----:B------:R-:W-:Y:S05]  /*1ee0*/  @!P0 BRA `(.L_x_35) ;  /* 0x00000014001c8947 */ /* 0x000fea0003800000 */
[----:B------:R-:W0:Y:S01]  /*1ef0*/  LDC.64 R20, c[0x0][0x5b0] ;  /* 0x00016c00ff147b82 */ /* 0x000e220000000a00 */
[----:B------:R-:W-:Y:S01]  /*1f00*/  ULDC.64 UR4, c[0x0][0x5b8] ;  /* 0x00016e0000047ab9 */ /* 0x000fe20000000a00 */
[----:B------:R-:W-:Y:S01]  /*1f10*/  ISETP.GE.AND P1, PT, R64, 0x1, PT ;  /* 0x000000014000780c */ /* 0x000fe20003f26270 */
[----:B------:R-:W-:Y:S01]  /*1f20*/  IMAD R0, R14, UR4, RZ ;  /* 0x000000040e007c24 */ /* 0x000fe2000f8e02ff */
[----:B------:R-:W-:Y:S01]  /*1f30*/  BSSY B1, `(.L_x_36) ;  /* 0x0000010000017945 */ /* 0x000fe20003800000 */
[C---:B------:R-:W-:Y:S01]  /*1f40*/  IMAD.WIDE.U32 R14, R61.reuse, UR4, R8 ;  /* 0x000000043d0e7c25 */ /* 0x040fe2000f8e0008 */
[----:B------:R-:W-:Y:S02]  /*1f50*/  ISETP.LT.OR P2, PT, R60, 0x1, !P1 ;  /* 0x000000013c00780c */ /* 0x000fe40004f41670 */
[----:B------:R-:W1:Y:S01]  /*1f60*/  LDC.64 R62, c[0x0][0x5a8] ;  /* 0x00016a00ff3e7b82 */ /* 0x000e620000000a00 */
[----:B------:R-:W-:Y:S02]  /*1f70*/  IMAD R11, R61, UR5, R0 ;  /* 0x000000053d0b7c24 */ /* 0x000fe4000f8e0200 */
[----:B------:R-:W-:-:S02]  /*1f80*/  IMAD.MOV.U32 R10, RZ, RZ, R14 ;  /* 0x000000ffff0a7224 */ /* 0x000fc400078e000e */
[----:B------:R-:W-:Y:S02]  /*1f90*/  IMAD.IADD R11, R15, 0x1, R11 ;  /* 0x000000010f0b7824 */ /* 0x000fe400078e020b */
[-C--:B0-----:R-:W-:Y:S01]  /*1fa0*/  IMAD R12, R13, R20.reuse, RZ ;  /* 0x000000140d0c7224 */ /* 0x081fe200078e02ff */
[----:B------:R-:W-:Y:S01]  /*1fb0*/  SHF.L.U64.HI R13, R20, 0x3, R21 ;  /* 0x00000003140d7819 */ /* 0x000fe20000010215 */
[----:B------:R-:W-:-:S04]  /*1fc0*/  IMAD.WIDE.U32 R8, R65, R20, R10 ;  /* 0x0000001441087225 */ /* 0x000fc800078e000a */
[----:B------:R-:W-:Y:S01]  /*1fd0*/  IMAD R3, R65, R21, R12 ;  /* 0x0000001541037224 */ /* 0x000fe200078e020c */
[----:B-1----:R-:W-:Y:S01]  /*1fe0*/  IADD3 R8, P0, R8, R62, RZ ;  /* 0x0000003e08087210 */ /* 0x002fe20007f1e0ff */
[----:B------:R-:W-:-:S03]  /*1ff0*/  IMAD.SHL.U32 R12, R20, 0x8, RZ ;  /* 0x00000008140c7824 */ /* 0x000fc600078e00ff */
[----:B------:R-:W-:Y:S01]  /*2000*/  IADD3.X R9, R63, R9, R3, P0, !PT ;  /* 0x000000093f097210 */ /* 0x000fe200007fe403 */
[----:B------:R-:W-:Y:S08]  /*2010*/  @P2 BRA `(.L_x_37) ;  /* 0x0000000000042947 */ /* 0x000ff00003800000 */
[----:B--2---:R0:W5:Y:S02]  /*2020*/  LDG.E.U8 R57, desc[UR36][R8.64] ;  /* 0x0000002408397981 */ /* 0x004164000c1e1100 */
.L_x_37:
[----:B------:R-:W-:Y:S05]  /*2030*/  BSYNC B1 ;  /* 0x0000000000017941 */ /* 0x000fea0003800000 */
.L_x_36:
[----:B-----5:R-:W-:Y:S01]  /*2040*/  LOP3.LUT R0, R57, 0xffff, RZ, 0xc0, !PT ;  /* 0x0000ffff39007812 */ /* 0x020fe200078ec0ff */
[----:B------:R-:W-:Y:S01]  /*2050*/  IMAD.WIDE.U32 R12, R65, R20, R12 ;  /* 0x00000014410c7225 */ /* 0x000fe200078e000c */
[----:B------:R-:W-:Y:S01]  /*2060*/  ISETP.GE.AND P0, PT, R64, 0x2, PT ;  /* 0x000000024000780c */ /* 0x000fe20003f06270 */
[----:B------:R-:W-:Y:S01]  /*2070*/  BSSY B1, `(.L_x_38) ;  /* 0x000000f000017945 */ /* 0x000fe20003800000 */
[----:B------:R-:W-:Y:S01]  /*2080*/  PRMT R15, R0, 0x8880, RZ ;  /* 0x00008880000f7816 */ /* 0x000fe200000000ff */
[----:B------:R-:W-:Y:S01]  /*2090*/  IMAD.IADD R0, R3, 0x1, R13 ;  /* 0x0000000103007824 */ /* 0x000fe200078e020d */
[----:B------:R-:W-:Y:S02]  /*20a0*/  IADD3 R10, P3, P4, R14, R62, R12 ;  /* 0x0000003e0e0a7210 */ /* 0x000fe40007c7e00c */
[----:B------:R-:W-:Y:S01]  /*20b0*/  ISETP.LT.OR P1, PT, R60, 0x9, !P1 ;  /* 0x000000093c00780c */ /* 0x000fe20004f21670 */
[----:B------:R-:W-:Y:S01]  /*20c0*/  IMAD.MOV.U32 R3, RZ, RZ, R15 ;  /* 0x000000ffff037224 */ /* 0x000fe200078e000f */
[----:B------:R-:W-:-:S02]  /*20d0*/  IADD3.X R11, R11, R63, R0, P3, P4 ;  /* 0x0000003f0b0b7210 */ /* 0x000fc40001fe8400 */
[----:B------:R-:W-:Y:S01]  /*20e0*/  ISETP.LT.OR P3, PT, R60, 0x1, !P0 ;  /* 0x000000013c00780c */ /* 0x000fe20004761670 */
[----:B------:R-:W-:-:S04]  /*20f0*/  IMAD R0, R3, R56, RZ ;  /* 0x0000003803007224 */ /* 0x000fc800078e02ff */
[----:B------:R-:W-:-:S05]  /*2100*/  @!P2 IMAD R3, R24, R23, R0 ;  /* 0x000000171803a224 */ /* 0x000fca00078e0200 */
[----:B------:R1:W-:Y:S03]  /*2110*/  @!P2 STG.E.U8 desc[UR36][R6.64], R3 ;  /* 0x000000030600a986 */ /* 0x0003e6000c101124 */
[----:B------:R-:W-:Y:S05]  /*2120*/  @P3 BRA `(.L_x_39) ;  /* 0x00000000000c3947 */ /* 0x000fea0003800000 */
[----:B--2---:R-:W1:Y:S02]  /*2130*/  LDG.E.U8 R57, desc[UR36][R8.64+0x1] ;  /* 0x0000012408397981 */ /* 0x004e64000c1e1100 */
[----:B-1----:R-:W-:-:S05]  /*2140*/  PRMT R3, R57, 0x8880, RZ ;  /* 0x0000888039037816 */ /* 0x002fca00000000ff */
[----:B------:R-:W-:-:S07]  /*2150*/  IMAD R0, R3, R56, RZ ;  /* 0x0000003803007224 */ /* 0x000fce00078e02ff */
.L_x_39:
[----:B------:R-:W-:Y:S05]  /*2160*/  BSYNC B1 ;  /* 0x0000000000017941 */ /* 0x000fea0003800000 */
.L_x_38:
[----:B------:R-:W-:Y:S01]  /*2170*/  @!P3 IMAD R25, R25, R23, R0 ;  /* 0x000000171919b224 */ /* 0x000fe200078e0200 */
[----:B------:R-:W-:Y:S04]  /*2180*/  BSSY B1, `(.L_x_40) ;  /* 0x0000006000017945 */ /* 0x000fe80003800000 */
[----:B------:R3:W-:Y:S01]  /*2190*/  @!P3 STG.E.U8 desc[UR36][R6.64+0x1], R25 ;  /* 0x000001190600b986 */ /* 0x0007e2000c101124 */
[----:B------:R-:W-:Y:S05]  /*21a0*/  @P1 BRA `(.L_x_41) ;  /* 0x00000000000c1947 */ /* 0x000fea0003800000 */
[----:B--2---:R-:W1:Y:S02]  /*21b0*/  LDG.E.U8 R57, desc[UR36][R10.64] ;  /* 0x000000240a397981 */ /* 0x004e64000c1e1100 */
[----:B-1----:R-:W-:-:S05]  /*21c0*/  PRMT R3, R57, 0x8880, RZ ;  /* 0x0000888039037816 */ /* 0x002fca00000000ff */
[----:B------:R-:W-:-:S07]  /*21d0*/  IMAD R0, R3, R56, RZ ;  /* 0x0000003803007224 */ /* 0x000fce00078e02ff */
.L_x_41:
[----:B------:R-:W-:Y:S05]  /*21e0*/  BSYNC B1 ;  /* 0x0000000000017941 */ /* 0x000fea0003800000 */
.L_x_40:
[----:B------:R-:W-:Y:S01]  /*21f0*/  ISETP.LT.OR P0, PT, R60, 0x9, !P0 ;  /* 0x000000093c00780c */ /* 0x000fe20004701670 */
[----:B-1----:R-:W-:Y:S01]  /*2200*/  @!P1 IMAD R3, R26, R23, R0 ;  /* 0x000000171a039224 */ /* 0x002fe200078e0200 */
[C---:B------:R-:W-:Y:S01]  /*2210*/  ISETP.GE.AND P3, PT, R64.reuse, 0x9, PT ;  /* 0x000000094000780c */ /* 0x040fe20003f66270 */
[----:B------:R-:W-:Y:S01]  /*2220*/  BSSY B1, `(.L_x_42) ;  /* 0x000000a000017945 */ /* 0x000fe20003800000 */
[----:B------:R-:W-:Y:S02]  /*2230*/  ISETP.GE.AND P2, PT, R64, 0xa, PT ;  /* 0x0000000a4000780c */ /* 0x000fe40003f46270 */
[----:B------:R1:W-:Y:S01]  /*2240*/  @!P1 STG.E.U8 desc[UR36][R4.64], R3 ;  /* 0x0000000304009986 */ /* 0x0003e2000c101124 */
[C---:B------:R-:W-:Y:S02]  /*2250*/  ISETP.LT.OR P4, PT, R60.reuse, 0x1, !P3 ;  /* 0x000000013c00780c */ /* 0x040fe40005f81670 */
[C---:B------:R-:W-:Y:S02]  /*2260*/  ISETP.LT.OR P1, PT, R60.reuse, 0x1, !P2 ;  /* 0x000000013c00780c */ /* 0x040fe40005721670 */
[----:B------:R-:W-:-:S02]  /*2270*/  ISETP.LT.OR P3, PT, R60, 0x9, !P3 ;  /* 0x000000093c00780c */ /* 0x000fc40005f61670 */
[----:B------:R-:W-:Y:S11]  /*2280*/  @P0 BRA `(.L_x_43) ;  /* 0x00000000000c0947 */ /* 0x000ff60003800000 */
[----:B--2---:R-:W1:Y:S02]  /*2290*/  LDG.E.U8 R57, desc[UR36][R10.64+0x1] ;  /* 0x000001240a397981 */ /* 0x004e64000c1e1100 */
[----:B-1----:R-:W-:-:S05]  /*22a0*/  PRMT R3, R57, 0x8880, RZ ;  /* 0x0000888039037816 */ /* 0x002fca00000000ff */
[----:B------:R-:W-:-:S07]  /*22b0*/  IMAD R0, R3, R56, RZ ;  /* 0x0000003803007224 */ /* 0x000fce00078e02ff */
.L_x_43:
[----:B------:R-:W-:Y:S05]  /*22c0*/  BSYNC B1 ;  /* 0x0000000000017941 */ /* 0x000fea0003800000 */
.L_x_42:
[----:B------:R-:W-:Y:S01]  /*22d0*/  @!P0 IMAD R27, R27, R23, R0 ;  /* 0x000000171b1b8224 */ /* 0x000fe200078e0200 */
[----:B------:R-:W-:Y:S04]  /*22e0*/  BSSY B1, `(.L_x_44) ;  /* 0x0000006000017945 */ /* 0x000fe80003800000 */
[----:B------:R4:W-:Y:S01]  /*22f0*/  @!P0 STG.E.U8 desc[UR36][R4.64+0x1], R27 ;  /* 0x0000011b04008986 */ /* 0x0009e2000c101124 */
[----:B------:R-:W-:Y:S05]  /*2300*/  @P4 BRA `(.L_x_45) ;  /* 0x00000000000c4947 */ /* 0x000fea0003800000 */
[----:B--2---:R-:W1:Y:S02]  /*2310*/  LDG.E.U8 R57, desc[UR36][R8.64+0x8] ;  /* 0x0000082408397981 */ /* 0x004e64000c1e1100 */
[----:B-1----:R-:W-:-:S05]  /*2320*/  PRMT R3, R57, 0x8880, RZ ;  /* 0x0000888039037816 */ /* 0x002fca00000000ff */
[----:B------:R-:W-:-:S07]  /*2330*/  IMAD R0, R3, R56, RZ ;  /* 0x0000003803007224 */ /* 0x000fce00078e02ff */
.L_x_45:
[----:B------:R-:W-:Y:S05]  /*2340*/  BSYNC B1 ;  /* 0x0000000000017941 */ /* 0x000fea0003800000 */
.L_x_44:
[----:B-1----:R-:W-:Y:S01]  /*2350*/  @!P4 IMAD R3, R28, R23, R0 ;  /* 0x000000171c03c224 */ /* 0x002fe200078e0200 */
[----:B------:R-:W-:Y:S04]  /*2360*/  BSSY B1, `(.L_x_46) ;  /* 0x0000006000017945 */ /* 0x000fe80003800000 */
[----:B------:R1:W-:Y:S01]  /*2370*/  @!P4 STG.E.U8 desc[UR36][R6.64+0x8], R3 ;  /* 0x000008030600c986 */ /* 0x0003e2000c101124 */
[----:B------:R-:W-:Y:S05]  /*2380*/  @P1 BRA `(.L_x_47) ;  /* 0x00000000000c1947 */ /* 0x000fea0003800000 */
[----:B--2---:R-:W1:Y:S02]  /*2390*/  LDG.E.U8 R57, desc[UR36][R8.64+0x9] ;  /* 0x0000092408397981 */ /* 0x004e64000c1e1100 */
[----:B-1----:R-:W-:-:S05]  /*23a0*/  PRMT R3, R57, 0x8880, RZ ;  /* 0x0000888039037816 */ /* 0x002fca00000000ff */
[----:B------:R-:W-:-:S07]  /*23b0*/  IMAD R0, R3, R56, RZ ;  /* 0x0000003803007224 */ /* 0x000fce00078e02ff */
.L_x_47:
[----:B------:R-:W-:Y:S05]  /*23c0*/  BSYNC B1 ;  /* 0x0000000000017941 */ /* 0x000fea0003800000 */
.L_x_46:
[----:B------:R-:W-:Y:S01]  /*23d0*/  @!P1 IMAD R29, R29, R23, R0 ;  /* 0x000000171d1d9224 */ /* 0x000fe200078e0200 */
[----:B------:R-:W-:Y:S04]  /*23e0*/  BSSY B1, `(.L_x_48) ;  /* 0x0000006000017945 */ /* 0x000fe80003800000 */
[----:B------:R0:W-:Y:S01]  /*23f0*/  @!P1 STG.E.U8 desc[UR36][R6.64+0x9], R29 ;  /* 0x0000091d06009986 */ /* 0x0001e2000c101124 */
[----:B------:R-:W-:Y:S05]  /*2400*/  @P3 BRA `(.L_x_49) ;  /* 0x00000000000c3947 */ /* 0x000fea0003800000 */
[----:B--2---:R-:W1:Y:S02]  /*2410*/  LDG.E.U8 R57, desc[UR36][R10.64+0x8] ;  /* 0x000008240a397981 */ /* 0x004e64000c1e1100 */
[----:B-1----:R-:W-:-:S05]  /*2420*/  PRMT R3, R57, 0x8880, RZ ;  /* 0x0000888039037816 */ /* 0x002fca00000000ff */
[----:B------:R-:W-:-:S07]  /*2430*/  IMAD R0, R3, R56, RZ ;  /* 0x0000003803007224 */ /* 0x000fce00078e02ff */
.L_x_49:
[----:B------:R-:W-:Y:S05]  /*2440*/  BSYNC B1 ;  /* 0x0000000000017941 */ /* 0x000fea0003800000 */
.L_x_48:
        /* <DEDUP_REMOVED lines=13> */
.L_x_51:
[----:B------:R-:W-:Y:S05]  /*2520*/  BSYNC B1 ;  /* 0x0000000000017941 */ /* 0x000fea0003800000 */
.L_x_50:
[----:B------:R-:W-:Y:S01]  /*2530*/  @!P2 IMAD R31, R31, R23, R0 ;  /* 0x000000171f1fa224 */ /* 0x000fe200078e0200 */
[----:B------:R-:W-:Y:S04]  /*2540*/  BSSY B1, `(.L_x_52) ;  /* 0x0000006000017945 */ /* 0x000fe80003800000 */
[----:B------:R0:W-:Y:S01]  /*2550*/  @!P2 STG.E.U8 desc[UR36][R4.64+0x9], R31 ;  /* 0x0000091f0400a986 */ /* 0x0001e2000c101124 */
[----:B------:R-:W-:Y:S05]  /*2560*/  @P4 BRA `(.L_x_53) ;  /* 0x00000000000c4947 */ /* 0x000fea0003800000 */
[----:B--2---:R-:W1:Y:S02]  /*2570*/  LDG.E.U8 R57, desc[UR36][R8.64+0x10] ;  /* 0x0000102408397981 */ /* 0x004e64000c1e1100 */
[----:B-1----:R-:W-:-:S05]  /*2580*/  PRMT R3, R57, 0x8880, RZ ;  /* 0x0000888039037816 */ /* 0x002fca00000000ff */
[----:B------:R-:W-:-:S07]  /*2590*/  IMAD R0, R3, R56, RZ ;  /* 0x0000003803007224 */ /* 0x000fce00078e02ff */
.L_x_53:
[----:B------:R-:W-:Y:S05]  /*25a0*/  BSYNC B1 ;  /* 0x0000000000017941 */ /* 0x000fea0003800000 */
.L_x_52:
[----:B-1----:R-:W-:Y:S01]  /*25b0*/  @!P4 IMAD R3, R32, R23, R0 ;  /* 0x000000172003c224 */ /* 0x002fe200078e0200 */
[----:B------:R-:W-:Y:S04]  /*25c0*/  BSSY B1, `(.L_x_54) ;  /* 0x0000006000017945 */ /* 0x000fe80003800000 */
[----:B------:R1:W-:Y:S01]  /*25d0*/  @!P4 STG.E.U8 desc[UR36][R6.64+0x10], R3 ;  /* 0x000010030600c986 */ /* 0x0003e2000c101124 */
[----:B------:R-:W-:Y:S05]  /*25e0*/  @P3 BRA `(.L_x_55) ;  /* 0x00000000000c3947 */ /* 0x000fea0003800000 */
[----:B--2---:R-:W1:Y:S02]  /*25f0*/  LDG.E.U8 R57, desc[UR36][R8.64+0x11] ;  /* 0x0000112408397981 */ /* 0x004e64000c1e1100 */
[----:B-1----:R-:W-:-:S05]  /*2600*/  PRMT R3, R57, 0x8880, RZ ;  /* 0x0000888039037816 */ /* 0x002fca00000000ff */
[----:B------:R-:W-:-:S07]  /*2610*/  IMAD R0, R3, R56, RZ ;  /* 0x0000003803007224 */ /* 0x000fce00078e02ff */
.L_x_55:
[----:B------:R-:W-:Y:S05]  /*2620*/  BSYNC B1 ;  /* 0x0000000000017941 */ /* 0x000fea0003800000 */
.L_x_54:
[----:B------:R-:W-:Y:S01]  /*2630*/  @!P3 IMAD R33, R33, R23, R0 ;  /* 0x000000172121b224 */ /* 0x000fe200078e0200 */
[----:B------:R-:W-:Y:S04]  /*2640*/  BSSY B1, `(.L_x_56) ;  /* 0x0000006000017945 */ /* 0x000fe80003800000 */
[----:B------:R0:W-:Y:S01]  /*2650*/  @!P3 STG.E.U8 desc[UR36][R6.64+0x11], R33 ;  /* 0x000011210600b986 */ /* 0x0001e2000c101124 */
[----:B------:R-:W-:Y:S05]  /*2660*/  @P1 BRA `(.L_x_57) ;  /* 0x00000000000c1947 */ /* 0x000fea0003800000 */
[----:B--2---:R-:W1:Y:S02]  /*2670*/  LDG.E.U8 R57, desc[UR36][R10.64+0x10] ;  /* 0x000010240a397981 */ /* 0x004e64000c1e1100 */
[----:B-1----:R-:W-:-:S05]  /*2680*/  PRMT R3, R57, 0x8880, RZ ;  /* 0x0000888039037816 */ /* 0x002fca00000000ff */
[----:B------:R-:W-:-:S07]  /*2690*/  IMAD R0, R3, R56, RZ ;  /* 0x0000003803007224 */ /* 0x000fce00078e02ff */
.L_x_57:
[----:B------:R-:W-:Y:S05]  /*26a0*/  BSYNC B1 ;  /* 0x0000000000017941 */ /* 0x000fea0003800000 */
.L_x_56:
        /* <DEDUP_REMOVED lines=13> */
.L_x_59:
[----:B------:R-:W-:Y:S05]  /*2780*/  BSYNC B1 ;  /* 0x0000000000017941 */ /* 0x000fea0003800000 */
.L_x_58:
[----:B------:R-:W-:Y:S01]  /*2790*/  @!P0 IMAD R35, R35, R23, R0 ;  /* 0x0000001723238224 */ /* 0x000fe200078e0200 */
[----:B------:R-:W-:Y:S04]  /*27a0*/  BSSY B1, `(.L_x_60) ;  /* 0x0000006000017945 */ /* 0x000fe80003800000 */
[----:B------:R0:W-:Y:S01]  /*27b0*/  @!P0 STG.E.U8 desc[UR36][R4.64+0x11], R35 ;  /* 0x0000112304008986 */ /* 0x0001e2000c101124 */
[----:B------:R-:W-:Y:S05]  /*27c0*/  @P4 BRA `(.L_x_61) ;  /* 0x00000000000c4947 */ /* 0x000fea0003800000 */
[----:B--2---:R-:W1:Y:S02]  /*27d0*/  LDG.E.U8 R57, desc[UR36][R8.64+0x18] ;  /* 0x0000182408397981 */ /* 0x004e64000c1e1100 */
[----:B-1----:R-:W-:-:S05]  /*27e0*/  PRMT R3, R57, 0x8880, RZ ;  /* 0x0000888039037816 */ /* 0x002fca00000000ff */
[----:B------:R-:W-:-:S07]  /*27f0*/  IMAD R0, R3, R56, RZ ;  /* 0x0000003803007224 */ /* 0x000fce00078e02ff */
.L_x_61:
[----:B------:R-:W-:Y:S05]  /*2800*/  BSYNC B1 ;  /* 0x0000000000017941 */ /* 0x000fea0003800000 */
.L_x_60:
[----:B-1----:R-:W-:Y:S01]  /*2810*/  @!P4 IMAD R3, R36, R23, R0 ;  /* 0x000000172403c224 */ /* 0x002fe200078e0200 */
[----:B------:R-:W-:Y:S04]  /*2820*/  BSSY B1, `(.L_x_62) ;  /* 0x0000006000017945 */ /* 0x000fe80003800000 */
[----:B------:R1:W-:Y:S01]  /*2830*/  @!P4 STG.E.U8 desc[UR36][R6.64+0x18], R3 ;  /* 0x000018030600c986 */ /* 0x0003e2000c101124 */
[----:B------:R-:W-:Y:S05]  /*2840*/  @P1 BRA `(.L_x_63) ;  /* 0x00000000000c1947 */ /* 0x000fea0003800000 */
[----:B--2---:R-:W1:Y:S02]  /*2850*/  LDG.E.U8 R57, desc[UR36][R8.64+0x19] ;  /* 0x0000192408397981 */ /* 0x004e64000c1e1100 */
[----:B-1----:R-:W-:-:S05]  /*2860*/  PRMT R3, R57, 0x8880, RZ ;  /* 0x0000888039037816 */ /* 0x002fca00000000ff */
[----:B------:R-:W-:-:S07]  /*2870*/  IMAD R0, R3, R56, RZ ;  /* 0x0000003803007224 */ /* 0x000fce00078e02ff */
.L_x_63:
[----:B------:R-:W-:Y:S05]  /*2880*/  BSYNC B1 ;  /* 0x0000000000017941 */ /* 0x000fea0003800000 */
.L_x_62:
[----:B------:R-:W-:Y:S01]  /*2890*/  @!P1 IMAD R37, R37, R23, R0 ;  /* 0x0000001725259224 */ /* 0x000fe200078e0200 */
[----:B------:R-:W-:Y:S04]  /*28a0*/  BSSY B1, `(.L_x_64) ;  /* 0x0000006000017945 */ /* 0x000fe80003800000 */
[----:B------:R0:W-:Y:S01]  /*28b0*/  @!P1 STG.E.U8 desc[UR36][R6.64+0x19], R37 ;  /* 0x0000192506009986 */ /* 0x0001e2000c101124 */
[----:B------:R-:W-:Y:S05]  /*28c0*/  @P3 BRA `(.L_x_65) ;  /* 0x00000000000c3947 */ /* 0x000fea0003800000 */
[----:B--2---:R-:W1:Y:S02]  /*28d0*/  LDG.E.U8 R57, desc[UR36][R10.64+0x18] ;  /* 0x000018240a397981 */ /* 0x004e64000c1e1100 */
[----:B-1----:R-:W-:-:S05]  /*28e0*/  PRMT R3, R57, 0x8880, RZ ;  /* 0x0000888039037816 */ /* 0x002fca00000000ff */
[----:B------:R-:W-:-:S07]  /*28f0*/  IMAD R0, R3, R56, RZ ;  /* 0x0000003803007224 */ /* 0x000fce00078e02ff */
.L_x_65:
[----:B------:R-:W-:Y:S05]  /*2900*/  BSYNC B1 ;  /* 0x0000000000017941 */ /* 0x000fea0003800000 */
.L_x_64:
        /* <DEDUP_REMOVED lines=13> */
.L_x_67:
[----:B------:R-:W-:Y:S05]  /*29e0*/  BSYNC B1 ;  /* 0x0000000000017941 */ /* 0x000fea0003800000 */
.L_x_66:
[----:B------:R-:W-:Y:S01]  /*29f0*/  @!P2 IMAD R39, R39, R23, R0 ;  /* 0x000000172727a224 */ /* 0x000fe200078e0200 */
[----:B------:R-:W-:Y:S04]  /*2a00*/  BSSY B1, `(.L_x_68) ;  /* 0x0000006000017945 */ /* 0x000fe80003800000 */
[----:B------:R0:W-:Y:S01]  /*2a10*/  @!P2 STG.E.U8 desc[UR36][R4.64+0x19], R39 ;  /* 0x000019270400a986 */ /* 0x0001e2000c101124 */
[----:B------:R-:W-:Y:S05]  /*2a20*/  @P4 BRA `(.L_x_69) ;  /* 0x00000000000c4947 */ /* 0x000fea0003800000 */
[----:B--2---:R-:W1:Y:S02]  /*2a30*/  LDG.E.U8 R57, desc[UR36][R8.64+0x20] ;  /* 0x0000202408397981 */ /* 0x004e64000c1e1100 */
[----:B-1----:R-:W-:-:S05]  /*2a40*/  PRMT R3, R57, 0x8880, RZ ;  /* 0x0000888039037816 */ /* 0x002fca00000000ff */
[----:B------:R-:W-:-:S07]  /*2a50*/  IMAD R0, R3, R56, RZ ;  /* 0x0000003803007224 */ /* 0x000fce00078e02ff */
.L_x_69:
[----:B------:R-:W-:Y:S05]  /*2a60*/  BSYNC B1 ;  /* 0x0000000000017941 */ /* 0x000fea0003800000 */
.L_x_68:
[----:B-1----:R-:W-:Y:S01]  /*2a70*/  @!P4 IMAD R3, R40, R23, R0 ;  /* 0x000000172803c224 */ /* 0x002fe200078e0200 */
[----:B------:R-:W-:Y:S04]  /*2a80*/  BSSY B1, `(.L_x_70) ;  /* 0x0000006000017945 */ /* 0x000fe80003800000 */
[----:B------:R1:W-:Y:S01]  /*2a90*/  @!P4 STG.E.U8 desc[UR36][R6.64+0x20], R3 ;  /* 0x000020030600c986 */ /* 0x0003e2000c101124 */
[----:B------:R-:W-:Y:S05]  /*2aa0*/  @P3 BRA `(.L_x_71) ;  /* 0x00000000000c3947 */ /* 0x000fea0003800000 */
[----:B--2---:R-:W1:Y:S02]  /*2ab0*/  LDG.E.U8 R57, desc[UR36][R8.64+0x21] ;  /* 0x0000212408397981 */ /* 0x004e64000c1e1100 */
[----:B-1----:R-:W-:-:S05]  /*2ac0*/  PRMT R3, R57, 0x8880, RZ ;  /* 0x0000888039037816 */ /* 0x002fca00000000ff */
[----:B------:R-:W-:-:S07]  /*2ad0*/  IMAD R0, R3, R56, RZ ;  /* 0x0000003803007224 */ /* 0x000fce00078e02ff */
.L_x_71:
[----:B------:R-:W-:Y:S05]  /*2ae0*/  BSYNC B1 ;  /* 0x0000000000017941 */ /* 0x000fea0003800000 */
.L_x_70:
[----:B------:R-:W-:Y:S01]  /*2af0*/  @!P3 IMAD R41, R41, R23, R0 ;  /* 0x000000172929b224 */ /* 0x000fe200078e0200 */
[----:B------:R-:W-:Y:S04]  /*2b00*/  BSSY B1, `(.L_x_72) ;  /* 0x0000006000017945 */ /* 0x000fe80003800000 */
[----:B------:R0:W-:Y:S01]  /*2b10*/  @!P3 STG.E.U8 desc[UR36][R6.64+0x21], R41 ;  /* 0x000021290600b986 */ /* 0x0001e2000c101124 */
[----:B------:R-:W-:Y:S05]  /*2b20*/  @P1 BRA `(.L_x_73) ;  /* 0x00000000000c1947 */ /* 0x000fea0003800000 */
[----:B--2---:R-:W1:Y:S02]  /*2b30*/  LDG.E.U8 R57, desc[UR36][R10.64+0x20] ;  /* 0x000020240a397981 */ /* 0x004e64000c1e1100 */
[----:B-1----:R-:W-:-:S05]  /*2b40*/  PRMT R3, R57, 0x8880, RZ ;  /* 0x0000888039037816 */ /* 0x002fca00000000ff */
[----:B------:R-:W-:-:S07]  /*2b50*/  IMAD R0, R3, R56, RZ ;  /* 0x0000003803007224 */ /* 0x000fce00078e02ff */
.L_x_73:
[----:B------:R-:W-:Y:S05]  /*2b60*/  BSYNC B1 ;  /* 0x0000000000017941 */ /* 0x000fea0003800000 */
.L_x_72:
        /* <DEDUP_REMOVED lines=13> */
.L_x_75:
[----:B------:R-:W-:Y:S05]  /*2c40*/  BSYNC B1 ;  /* 0x0000000000017941 */ /* 0x000fea0003800000 */
.L_x_74:
[----:B------:R-:W-:Y:S01]  /*2c50*/  @!P0 IMAD R43, R43, R23, R0 ;  /* 0x000000172b2b8224 */ /* 0x000fe200078e0200 */
[----:B------:R-:W-:Y:S04]  /*2c60*/  BSSY B1, `(.L_x_76) ;  /* 0x0000006000017945 */ /* 0x000fe80003800000 */
[----:B------:R0:W-:Y:S01]  /*2c70*/  @!P0 STG.E.U8 desc[UR36][R4.64+0x21], R43 ;  /* 0x0000212b04008986 */ /* 0x0001e2000c101124 */
[----:B------:R-:W-:Y:S05]  /*2c80*/  @P4 BRA `(.L_x_77) ;  /* 0x00000000000c4947 */ /* 0x000fea0003800000 */
[----:B--2---:R-:W1:Y:S02]  /*2c90*/  LDG.E.U8 R57, desc[UR36][R8.64+0x28] ;  /* 0x0000282408397981 */ /* 0x004e64000c1e1100 */
[----:B-1----:R-:W-:-:S05]  /*2ca0*/  PRMT R3, R57, 0x8880, RZ ;  /* 0x0000888039037816 */ /* 0x002fca00000000ff */
[----:B------:R-:W-:-:S07]  /*2cb0*/  IMAD R0, R3, R56, RZ ;  /* 0x0000003803007224 */ /* 0x000fce00078e02ff */
.L_x_77:
[----:B------:R-:W-:Y:S05]  /*2cc0*/  BSYNC B1 ;  /* 0x0000000000017941 */ /* 0x000fea0003800000 */
.L_x_76:
[----:B-1----:R-:W-:Y:S01]  /*2cd0*/  @!P4 IMAD R3, R44, R23, R0 ;  /* 0x000000172c03c224 */ /* 0x002fe200078e0200 */
[----:B------:R-:W-:Y:S04]  /*2ce0*/  BSSY B1, `(.L_x_78) ;  /* 0x0000006000017945 */ /* 0x000fe80003800000 */
[----:B------:R1:W-:Y:S01]  /*2cf0*/  @!P4 STG.E.U8 desc[UR36][R6.64+0x28], R3 ;  /* 0x000028030600c986 */ /* 0x0003e2000c101124 */
[----:B------:R-:W-:Y:S05]  /*2d00*/  @P1 BRA `(.L_x_79) ;  /* 0x00000000000c1947 */ /* 0x000fea0003800000 */
[----:B--2---:R-:W1:Y:S02]  /*2d10*/  LDG.E.U8 R57, desc[UR36][R8.64+0x29] ;  /* 0x0000292408397981 */ /* 0x004e64000c1e1100 */
[----:B-1----:R-:W-:-:S05]  /*2d20*/  PRMT R3, R57, 0x8880, RZ ;  /* 0x0000888039037816 */ /* 0x002fca00000000ff */
[----:B------:R-:W-:-:S07]  /*2d30*/  IMAD R0, R3, R56, RZ ;  /* 0x0000003803007224 */ /* 0x000fce00078e02ff */
.L_x_79:
[----:B------:R-:W-:Y:S05]  /*2d40*/  BSYNC B1 ;  /* 0x0000000000017941 */ /* 0x000fea0003800000 */
.L_x_78:
[----:B------:R-:W-:Y:S01]  /*2d50*/  @!P1 IMAD R45, R45, R23, R0 ;  /* 0x000000172d2d9224 */ /* 0x000fe200078e0200 */
[----:B------:R-:W-:Y:S04]  /*2d60*/  BSSY B1, `(.L_x_80) ;  /* 0x0000006000017945 */ /* 0x000fe80003800000 */
[----:B------:R0:W-:Y:S01]  /*2d70*/  @!P1 STG.E.U8 desc[UR36][R6.64+0x29], R45 ;  /* 0x0000292d06009986 */ /* 0x0001e2000c101124 */
[----:B------:R-:W-:Y:S05]  /*2d80*/  @P3 BRA `(.L_x_81) ;  /* 0x00000000000c3947 */ /* 0x000fea0003800000 */
[----:B--2---:R-:W1:Y:S02]  /*2d90*/  LDG.E.U8 R57, desc[UR36][R10.64+0x28] ;  /* 0x000028240a397981 */ /* 0x004e64000c1e1100 */
[----:B-1----:R-:W-:-:S05]  /*2da0*/  PRMT R3, R57, 0x8880, RZ ;  /* 0x0000888039037816 */ /* 0x002fca00000000ff */
[----:B------:R-:W-:-:S07]  /*2db0*/  IMAD R0, R3, R56, RZ ;  /* 0x0000003803007224 */ /* 0x000fce00078e02ff */
.L_x_81:
[----:B------:R-:W-:Y:S05]  /*2dc0*/  BSYNC B1 ;  /* 0x0000000000017941 */ /* 0x000fea0003800000 */
.L_x_80:
        /* <DEDUP_REMOVED lines=13> */
.L_x_83:
[----:B------:R-:W-:Y:S05]  /*2ea0*/  BSYNC B1 ;  /* 0x0000000000017941 */ /* 0x000fea0003800000 */
.L_x_82:
[----:B------:R-:W-:Y:S01]  /*2eb0*/  @!P2 IMAD R47, R47, R23, R0 ;  /* 0x000000172f2fa224 */ /* 0x000fe200078e0200 */
[----:B------:R-:W-:Y:S04]  /*2ec0*/  BSSY B1, `(.L_x_84) ;  /* 0x0000006000017945 */ /* 0x000fe80003800000 */
[----:B------:R0:W-:Y:S01]  /*2ed0*/  @!P2 STG.E.U8 desc[UR36][R4.64+0x29], R47 ;  /* 0x0000292f0400a986 */ /* 0x0001e2000c101124 */
[----:B------:R-:W-:Y:S05]  /*2ee0*/  @P4 BRA `(.L_x_85) ;  /* 0x00000000000c4947 */ /* 0x000fea0003800000 */
[----:B--2---:R-:W1:Y:S02]  /*2ef0*/  LDG.E.U8 R57, desc[UR36][R8.64+0x30] ;  /* 0x0000302408397981 */ /* 0x004e64000c1e1100 */
[----:B-1----:R-:W-:-:S05]  /*2f00*/  PRMT R3, R57, 0x8880, RZ ;  /* 0x0000888039037816 */ /* 0x002fca00000000ff */
[----:B------:R-:W-:-:S07]  /*2f10*/  IMAD R0, R3, R56, RZ ;  /* 0x0000003803007224 */ /* 0x000fce00078e02ff */
.L_x_85:
[----:B------:R-:W-:Y:S05]  /*2f20*/  BSYNC B1 ;  /* 0x0000000000017941 */ /* 0x000fea0003800000 */
.L_x_84:
[----:B-1----:R-:W-:Y:S01]  /*2f30*/  @!P4 IMAD R3, R48, R23, R0 ;  /* 0x000000173003c224 */ /* 0x002fe200078e0200 */
[----:B------:R-:W-:Y:S04]  /*2f40*/  BSSY B1, `(.L_x_86) ;  /* 0x0000006000017945 */ /* 0x000fe80003800000 */
[----:B------:R1:W-:Y:S01]  /*2f50*/  @!P4 STG.E.U8 desc[UR36][R6.64+0x30], R3 ;  /* 0x000030030600c986 */ /* 0x0003e2000c101124 */
[----:B------:R-:W-:Y:S05]  /*2f60*/  @P3 BRA `(.L_x_87) ;  /* 0x00000000000c3947 */ /* 0x000fea0003800000 */
[----:B--2---:R-:W1:Y:S02]  /*2f70*/  LDG.E.U8 R57, desc[UR36][R8.64+0x31] ;  /* 0x0000312408397981 */ /* 0x004e64000c1e1100 */
[----:B-1----:R-:W-:-:S05]  /*2f80*/  PRMT R3, R57, 0x8880, RZ ;  /* 0x0000888039037816 */ /* 0x002fca00000000ff */
[----:B------:R-:W-:-:S07]  /*2f90*/  IMAD R0, R3, R56, RZ ;  /* 0x0000003803007224 */ /* 0x000fce00078e02ff */
.L_x_87:
[----:B------:R-:W-:Y:S05]  /*2fa0*/  BSYNC B1 ;  /* 0x0000000000017941 */ /* 0x000fea0003800000 */
.L_x_86:
[----:B------:R-:W-:Y:S01]  /*2fb0*/  @!P3 IMAD R49, R49, R23, R0 ;  /* 0x000000173131b224 */ /* 0x000fe200078e0200 */
[----:B------:R-:W-:Y:S04]  /*2fc0*/  BSSY B1, `(.L_x_88) ;  /* 0x0000006000017945 */ /* 0x000fe80003800000 */
[----:B------:R0:W-:Y:S01]  /*2fd0*/  @!P3 STG.E.U8 desc[UR36][R6.64+0x31], R49 ;  /* 0x000031310600b986 */ /* 0x0001e2000c101124 */
[----:B------:R-:W-:Y:S05]  /*2fe0*/  @P1 BRA `(.L_x_89) ;  /* 0x00000000000c1947 */ /* 0x000fea0003800000 */
[----:B--2---:R-:W1:Y:S02]  /*2ff0*/  LDG.E.U8 R57, desc[UR36][R10.64+0x30] ;  /* 0x000030240a397981 */ /* 0x004e64000c1e1100 */
[----:B-1----:R-:W-:-:S05]  /*3000*/  PRMT R3, R57, 0x8880, RZ ;  /* 0x0000888039037816 */ /* 0x002fca00000000ff */
[----:B------:R-:W-:-:S07]  /*3010*/  IMAD R0, R3, R56, RZ ;  /* 0x0000003803007224 */ /* 0x000fce00078e02ff */
.L_x_89:
[----:B------:R-:W-:Y:S05]  /*3020*/  BSYNC B1 ;  /* 0x0000000000017941 */ /* 0x000fea0003800000 */
.L_x_88:
        /* <DEDUP_REMOVED lines=13> */
.L_x_91:
[----:B------:R-:W-:Y:S05]  /*3100*/  BSYNC B1 ;  /* 0x0000000000017941 */ /* 0x000fea0003800000 */
.L_x_90:
[----:B------:R-:W-:Y:S01]  /*3110*/  @!P0 IMAD R51, R51, R23, R0 ;  /* 0x0000001733338224 */ /* 0x000fe200078e0200 */
[----:B------:R-:W-:Y:S04]  /*3120*/  BSSY B1, `(.L_x_92) ;  /* 0x0000006000017945 */ /* 0x000fe80003800000 */
[----:B------:R0:W-:Y:S01]  /*3130*/  @!P0 STG.E.U8 desc[UR36][R4.64+0x31], R51 ;  /* 0x0000313304008986 */ /* 0x0001e2000c101124 */
[----:B------:R-:W-:Y:S05]  /*3140*/  @P4 BRA `(.L_x_93) ;  /* 0x00000000000c4947 */ /* 0x000fea0003800000 */
[----:B--2---:R-:W1:Y:S02]  /*3150*/  LDG.E.U8 R57, desc[UR36][R8.64+0x38] ;  /* 0x0000382408397981 */ /* 0x004e64000c1e1100 */
[----:B-1----:R-:W-:-:S05]  /*3160*/  PRMT R3, R57, 0x8880, RZ ;  /* 0x0000888039037816 */ /* 0x002fca00000000ff */
[----:B------:R-:W-:-:S07]  /*3170*/  IMAD R0, R3, R56, RZ ;  /* 0x0000003803007224 */ /* 0x000fce00078e02ff */
.L_x_93:
[----:B------:R-:W-:Y:S05]  /*3180*/  BSYNC B1 ;  /* 0x0000000000017941 */ /* 0x000fea0003800000 */
.L_x_92:
[----:B-1----:R-:W-:Y:S01]  /*3190*/  @!P4 IMAD R3, R52, R23, R0 ;  /* 0x000000173403c224 */ /* 0x002fe200078e0200 */
[----:B------:R-:W-:Y:S04]  /*31a0*/  BSSY B1, `(.L_x_94) ;  /* 0x0000006000017945 */ /* 0x000fe80003800000 */
[----:B------:R1:W-:Y:S01]  /*31b0*/  @!P4 STG.E.U8 desc[UR36][R6.64+0x38], R3 ;  /* 0x000038030600c986 */ /* 0x0003e2000c101124 */
[----:B------:R-:W-:Y:S05]  /*31c0*/  @P1 BRA `(.L_x_95) ;  /* 0x00000000000c1947 */ /* 0x000fea0003800000 */
[----:B--2---:R-:W1:Y:S02]  /*31d0*/  LDG.E.U8 R57, desc[UR36][R8.64+0x39] ;  /* 0x0000392408397981 */ /* 0x004e64000c1e1100 */
[----:B-1----:R-:W-:-:S05]  /*31e0*/  PRMT R3, R57, 0x8880, RZ ;  /* 0x0000888039037816 */ /* 0x002fca00000000ff */
[----:B------:R-:W-:-:S07]  /*31f0*/  IMAD R0, R3, R56, RZ ;  /* 0x0000003803007224 */ /* 0x000fce00078e02ff */
.L_x_95:
[----:B------:R-:W-:Y:S05]  /*3200*/  BSYNC B1 ;  /* 0x0000000000017941 */ /* 0x000fea0003800000 */
.L_x_94:
[----:B------:R-:W-:Y:S01]  /*3210*/  @!P1 IMAD R53, R53, R23, R0 ;  /* 0x0000001735359224 */ /* 0x000fe200078e0200 */
[----:B------:R-:W-:Y:S04]  /*3220*/  BSSY B1, `(.L_x_96) ;  /* 0x0000006000017945 */ /* 0x000fe80003800000 */
[----:B------:R0:W-:Y:S01]  /*3230*/  @!P1 STG.E.U8 desc[UR36][R6.64+0x39], R53 ;  /* 0x0000393506009986 */ /* 0x0001e2000c101124 */
[----:B------:R-:W-:Y:S05]  /*3240*/  @P3 BRA `(.L_x_97) ;  /* 0x00000000000c3947 */ /* 0x000fea0003800000 */
[----:B--2---:R-:W1:Y:S02]  /*3250*/  LDG.E.U8 R57, desc[UR36][R10.64+0x38] ;  /* 0x000038240a397981 */ /* 0x004e64000c1e1100 */
[----:B-1----:R-:W-:-:S05]  /*3260*/  PRMT R3, R57, 0x8880, RZ ;  /* 0x0000888039037816 */ /* 0x002fca00000000ff */
[----:B------:R-:W-:-:S07]  /*3270*/  IMAD R0, R3, R56, RZ ;  /* 0x0000003803007224 */ /* 0x000fce00078e02ff */
.L_x_97:
[----:B------:R-:W-:Y:S05]  /*3280*/  BSYNC B1 ;  /* 0x0000000000017941 */ /* 0x000fea0003800000 */
.L_x_96:
[----:B-1----:R-:W-:Y:S01]  /*3290*/  @!P3 IMAD R3, R54, R23, R0 ;  /* 0x000000173603b224 */ /* 0x002fe200078e0200 */
[----:B------:R-:W-:Y:S01]  /*32a0*/  ISETP.LT.OR P2, PT, R60, 0x9, !P2 ;  /* 0x000000093c00780c */ /* 0x000fe20005741670 */
[----:B------:R-:W-:Y:S03]  /*32b0*/  BSSY B1, `(.L_x_98) ;  /* 0x0000006000017945 */ /* 0x000fe60003800000 */
[----:B------:R1:W-:Y:S09]  /*32c0*/  @!P3 STG.E.U8 desc[UR36][R4.64+0x38], R3 ;  /* 0x000038030400b986 */ /* 0x0003f2000c101124 */
[----:B------:R-:W-:Y:S05]  /*32d0*/  @P2 BRA `(.L_x_99) ;  /* 0x00000000000c2947 */ /* 0x000fea0003800000 */
[----:B--2---:R-:W1:Y:S02]  /*32e0*/  LDG.E.U8 R57, desc[UR36][R10.64+0x39] ;  /* 0x000039240a397981 */ /* 0x004e64000c1e1100 */
[----:B-1----:R-:W-:-:S05]  /*32f0*/  PRMT R3, R57, 0x8880, RZ ;  /* 0x0000888039037816 */ /* 0x002fca00000000ff */
[----:B------:R-:W-:-:S07]  /*3300*/  IMAD R0, R3, R56, RZ ;  /* 0x0000003803007224 */ /* 0x000fce00078e02ff */
.L_x_99:
[----:B------:R-:W-:Y:S05]  /*3310*/  BSYNC B1 ;  /* 0x0000000000017941 */ /* 0x000fea0003800000 */
.L_x_98:
[----:B------:R-:W-:Y:S01]  /*3320*/  IMAD R55, R55, R23, R0 ;  /* 0x0000001737377224 */ /* 0x000fe200078e0200 */
[----:B------:R-:W-:Y:S06]  /*3330*/  @P2 BRA `(.L_x_100) ;  /* 0x0000000400c82947 */ /* 0x000fec0003800000 */
[----:B------:R0:W-:Y:S01]  /*3340*/  STG.E.U8 desc[UR36][R4.64+0x39], R55 ;  /* 0x0000393704007986 */ /* 0x0001e2000c101124 */
[----:B------:R-:W-:Y:S05]  /*3350*/  BRA `(.L_x_100) ;  /* 0x0000000400c07947 */ /* 0x000fea0003800000 */
.L_x_35:
[C---:B------:R-:W-:Y:S02]  /*3360*/  ISETP.GE.AND P0, PT, R64.reuse, 0x2, PT ;  /* 0x000000024000780c */ /* 0x040fe40003f06270 */
[----:B------:R-:W-:Y:S02]  /*3370*/  ISETP.GE.AND P2, PT, R64, 0x1, PT ;  /* 0x000000014000780c */ /* 0x000fe40003f46270 */
[C---:B------:R-:W-:Y:S02]  /*3380*/  ISETP.LT.OR P3, PT, R60.reuse, 0x1, !P0 ;  /* 0x000000013c00780c */ /* 0x040fe40004761670 */
[C---:B------:R-:W-:Y:S02]  /*3390*/  ISETP.LT.OR P1, PT, R60.reuse, 0x1, !P2 ;  /* 0x000000013c00780c */ /* 0x040fe40005721670 */
[C---:B------:R-:W-:Y:S02]  /*33a0*/  ISETP.LT.OR P2, PT, R60.reuse, 0x9, !P2 ;  /* 0x000000093c00780c */ /* 0x040fe40005741670 */
[----:B------:R-:W-:-:S07]  /*33b0*/  ISETP.LT.OR P0, PT, R60, 0x9, !P0 ;  /* 0x000000093c00780c */ /* 0x000fce0004701670 */
[-C--:B------:R-:W-:Y:S02]  /*33c0*/  @!P3 IMAD R25, R25, R23.reuse, RZ ;  /* 0x000000171919b224 */ /* 0x080fe400078e02ff */
[-C--:B------:R-:W-:Y:S02]  /*33d0*/  @!P1 IMAD R3, R24, R23.reuse, RZ ;  /* 0x0000001718039224 */ /* 0x080fe400078e02ff */
[-C--:B------:R-:W-:Y:S01]  /*33e0*/  @!P2 IMAD R9, R26, R23.reuse, RZ ;  /* 0x000000171a09a224 */ /* 0x080fe200078e02ff */
[----:B------:R-:W-:Y:S01]  /*33f0*/  @!P3 STG.E.U8 desc[UR36][R6.64+0x1], R25 ;  /* 0x000001190600b986 */ /* 0x000fe2000c101124 */
[C---:B------:R-:W-:Y:S01]  /*3400*/  ISETP.GE.AND P3, PT, R64.reuse, 0x9, PT ;  /* 0x000000094000780c */ /* 0x040fe20003f66270 */
[----:B------:R-:W-:Y:S02]  /*3410*/  @!P0 IMAD R27, R27, R23, RZ ;  /* 0x000000171b1b8224 */ /* 0x000fe400078e02ff */
[----:B------:R0:W-:Y:S01]  /*3420*/  @!P1 STG.E.U8 desc[UR36][R6.64], R3 ;  /* 0x0000000306009986 */ /* 0x0001e2000c101124 */
[----:B------:R-:W-:-:S03]  /*3430*/  ISETP.GE.AND P1, PT, R64, 0xa, PT ;  /* 0x0000000a4000780c */ /* 0x000fc60003f26270 */
[----:B------:R1:W-:Y:S01]  /*3440*/  @!P2 STG.E.U8 desc[UR36][R4.64], R9 ;  /* 0x000000090400a986 */ /* 0x0003e2000c101124 */
[C---:B------:R-:W-:Y:S02]  /*3450*/  ISETP.LT.OR P2, PT, R60.reuse, 0x1, !P3 ;  /* 0x000000013c00780c */ /* 0x040fe40005f41670 */
[C---:B------:R-:W-:Y:S01]  /*3460*/  ISETP.LT.OR P4, PT, R60.reuse, 0x1, !P1 ;  /* 0x000000013c00780c */ /* 0x040fe20004f81670 */
[----:B------:R-:W-:Y:S01]  /*3470*/  @!P0 STG.E.U8 desc[UR36][R4.64+0x1], R27 ;  /* 0x0000011b04008986 */ /* 0x000fe2000c101124 */
[----:B------:R-:W-:Y:S02]  /*3480*/  ISETP.LT.OR P3, PT, R60, 0x9, !P3 ;  /* 0x000000093c00780c */ /* 0x000fe40005f61670 */
[----:B------:R-:W-:Y:S02]  /*3490*/  ISETP.GE.AND P0, PT, R64, 0x12, PT ;  /* 0x000000124000780c */ /* 0x000fe40003f06270 */
[----:B------:R-:W-:-:S05]  /*34a0*/  ISETP.LT.OR P1, PT, R60, 0x9, !P1 ;  /* 0x000000093c00780c */ /* 0x000fca0004f21670 */
[-C--:B------:R-:W-:Y:S02]  /*34b0*/  @!P2 IMAD R11, R28, R23.reuse, RZ ;  /* 0x000000171c0ba224 */ /* 0x080fe400078e02ff */
[-C--:B------:R-:W-:Y:S02]  /*34c0*/  @!P4 IMAD R29, R29, R23.reuse, RZ ;  /* 0x000000171d1dc224 */ /* 0x080fe400078e02ff */
[-C--:B0-----:R-:W-:Y:S01]  /*34d0*/  @!P3 IMAD R3, R30, R23.reuse, RZ ;  /* 0x000000171e03b224 */ /* 0x081fe200078e02ff */
[----:B------:R0:W-:Y:S01]  /*34e0*/  @!P2 STG.E.U8 desc[UR36][R6.64+0x8], R11 ;  /* 0x0000080b0600a986 */ /* 0x0001e2000c101124 */
[----:B------:R-:W-:Y:S02]  /*34f0*/  ISETP.GE.AND P2, PT, R64, 0x11, PT ;  /* 0x000000114000780c */ /* 0x000fe40003f46270 */
[----:B------:R-:W-:Y:S01]  /*3500*/  @!P1 IMAD R31, R31, R23, RZ ;  /* 0x000000171f1f9224 */ /* 0x000fe200078e02ff */
[----:B------:R-:W-:Y:S01]  /*3510*/  @!P4 STG.E.U8 desc[UR36][R6.64+0x9], R29 ;  /* 0x0000091d0600c986 */ /* 0x000fe2000c101124 */
[----:B------:R-:W-:-:S02]  /*3520*/  ISETP.LT.OR P4, PT, R60, 0x1, !P0 ;  /* 0x000000013c00780c */ /* 0x000fc40004781670 */
[C---:B------:R-:W-:Y:S01]  /*3530*/  ISETP.LT.OR P0, PT, R60.reuse, 0x9, !P0 ;  /* 0x000000093c00780c */ /* 0x040fe20004701670 */
[----:B------:R3:W-:Y:S01]  /*3540*/  @!P3 STG.E.U8 desc[UR36][R4.64+0x8], R3 ;  /* 0x000008030400b986 */ /* 0x0007e2000c101124 */
[C---:B------:R-:W-:Y:S02]  /*3550*/  ISETP.LT.OR P3, PT, R60.reuse, 0x1, !P2 ;  /* 0x000000013c00780c */ /* 0x040fe40005761670 */
[----:B------:R-:W-:Y:S01]  /*3560*/  ISETP.LT.OR P2, PT, R60, 0x9, !P2 ;  /* 0x000000093c00780c */ /* 0x000fe20005741670 */
[----:B------:R-:W-:Y:S01]  /*3570*/  @!P1 STG.E.U8 desc[UR36][R4.64+0x9], R31 ;  /* 0x0000091f04009986 */ /* 0x000fe2000c101124 */
[----:B------:R-:W-:-:S05]  /*3580*/  ISETP.GE.AND P1, PT, R64, 0x1a, PT ;  /* 0x0000001a4000780c */ /* 0x000fca0003f26270 */
[-C--:B------:R-:W-:Y:S02]  /*3590*/  @!P4 IMAD R33, R33, R23.reuse, RZ ;  /* 0x000000172121c224 */ /* 0x080fe400078e02ff */
[-C--:B------:R-:W-:Y:S02]  /*35a0*/  @!P0 IMAD R35, R35, R23.reuse, RZ ;  /* 0x0000001723238224 */ /* 0x080fe400078e02ff */
[-C--:B-1----:R-:W-:Y:S01]  /*35b0*/  @!P3 IMAD R9, R32, R23.reuse, RZ ;  /* 0x000000172009b224 */ /* 0x082fe200078e02ff */
[----:B------:R-:W-:Y:S01]  /*35c0*/  @!P4 STG.E.U8 desc[UR36][R6.64+0x11], R33 ;  /* 0x000011210600c986 */ /* 0x000fe2000c101124 */
[----:B0-----:R-:W-:Y:S01]  /*35d0*/  @!P2 IMAD R11, R34, R23, RZ ;  /* 0x00000017220ba224 */ /* 0x001fe200078e02ff */
[----:B------:R-:W-:Y:S02]  /*35e0*/  ISETP.LT.OR P4, PT, R60, 0x1, !P1 ;  /* 0x000000013c00780c */ /* 0x000fe40004f81670 */
[----:B------:R0:W-:Y:S01]  /*35f0*/  @!P3 STG.E.U8 desc[UR36][R6.64+0x10], R9 ;  /* 0x000010090600b986 */ /* 0x0001e2000c101124 */
[----:B------:R-:W-:-:S02]  /*3600*/  ISETP.GE.AND P3, PT, R64, 0x19, PT ;  /* 0x000000194000780c */ /* 0x000fc40003f66270 */
[C---:B------:R-:W-:Y:S01]  /*3610*/  ISETP.LT.OR P1, PT, R60.reuse, 0x9, !P1 ;  /* 0x000000093c00780c */ /* 0x040fe20004f21670 */
[----:B------:R1:W-:Y:S01]  /*3620*/  @!P2 STG.E.U8 desc[UR36][R4.64+0x10], R11 ;  /* 0x0000100b0400a986 */ /* 0x0003e2000c101124 */
[C---:B------:R-:W-:Y:S02]  /*3630*/  ISETP.LT.OR P2, PT, R60.reuse, 0x1, !P3 ;  /* 0x000000013c00780c */ /* 0x040fe40005f41670 */
[----:B------:R-:W-:Y:S01]  /*3640*/  ISETP.LT.OR P3, PT, R60, 0x9, !P3 ;  /* 0x000000093c00780c */ /* 0x000fe20005f61670 */
[----:B------:R-:W-:Y:S01]  /*3650*/  @!P0 STG.E.U8 desc[UR36][R4.64+0x11], R35 ;  /* 0x0000112304008986 */ /* 0x000fe2000c101124 */
[----:B------:R-:W-:Y:S02]  /*3660*/  ISETP.GE.AND P0, PT, R64, 0x22, PT ;  /* 0x000000224000780c */ /* 0x000fe40003f06270 */
[----:B------:R-:W-:-:S05]  /*3670*/  @!P4 IMAD R37, R37, R23, RZ ;  /* 0x000000172525c224 */ /* 0x000fca00078e02ff */
[----:B------:R-:W-:Y:S01]  /*3680*/  @!P4 STG.E.U8 desc[UR36][R6.64+0x19], R37 ;  /* 0x000019250600c986 */ /* 0x000fe2000c101124 */
[-C--:B------:R-:W-:Y:S02]  /*3690*/  @!P1 IMAD R39, R39, R23.reuse, RZ ;  /* 0x0000001727279224 */ /* 0x080fe400078e02ff */
[-C--:B---3--:R-:W-:Y:S02]  /*36a0*/  @!P2 IMAD R3, R36, R23.reuse, RZ ;  /* 0x000000172403a224 */ /* 0x088fe400078e02ff */
[----:B0-----:R-:W-:-:S03]  /*36b0*/  @!P3 IMAD R9, R38, R23, RZ ;  /* 0x000000172609b224 */ /* 0x001fc600078e02ff */
[----:B------:R0:W-:Y:S01]  /*36c0*/  @!P2 STG.E.U8 desc[UR36][R6.64+0x18], R3 ;  /* 0x000018030600a986 */ /* 0x0001e2000c101124 */
[----:B------:R-:W-:-:S03]  /*36d0*/  ISETP.GE.AND P2, PT, R64, 0x21, PT ;  /* 0x000000214000780c */ /* 0x000fc60003f46270 */
[----:B------:R3:W-:Y:S01]  /*36e0*/  @!P3 STG.E.U8 desc[UR36][R4.64+0x18], R9 ;  /* 0x000018090400b986 */ /* 0x0007e2000c101124 */
[C---:B------:R-:W-:Y:S02]  /*36f0*/  ISETP.LT.OR P3, PT, R60.reuse, 0x1, !P0 ;  /* 0x000000013c00780c */ /* 0x040fe40004761670 */
[C---:B------:R-:W-:Y:S01]  /*3700*/  ISETP.LT.OR P4, PT, R60.reuse, 0x1, !P2 ;  /* 0x000000013c00780c */ /* 0x040fe20005781670 */
[----:B------:R-:W-:Y:S01]  /*3710*/  @!P1 STG.E.U8 desc[UR36][R4.64+0x19], R39 ;  /* 0x0000192704009986 */ /* 0x000fe2000c101124 */
[----:B------:R-:W-:Y:S02]  /*3720*/  ISETP.LT.OR P2, PT, R60, 0x9, !P2 ;  /* 0x000000093c00780c */ /* 0x000fe40005741670 */
[----:B------:R-:W-:-:S07]  /*3730*/  ISETP.GE.AND P1, PT, R64, 0x29, PT ;  /* 0x000000294000780c */ /* 0x000fce0003f26270 */
[-C--:B------:R-:W-:Y:S02]  /*3740*/  @!P3 IMAD R41, R41, R23.reuse, RZ ;  /* 0x000000172929b224 */ /* 0x080fe400078e02ff */
[-C--:B-1----:R-:W-:Y:S02]  /*3750*/  @!P4 IMAD R11, R40, R23.reuse, RZ ;  /* 0x00000017280bc224 */ /* 0x082fe400078e02ff */
[----:B0-----:R-:W-:Y:S01]  /*3760*/  @!P2 IMAD R3, R42, R23, RZ ;  /* 0x000000172a03a224 */ /* 0x001fe200078e02ff */
[----:B------:R-:W-:Y:S01]  /*3770*/  @!P3 STG.E.U8 desc[UR36][R6.64+0x21], R41 ;  /* 0x000021290600b986 */ /* 0x000fe2000c101124 */
[----:B------:R-:W-:Y:S02]  /*3780*/  ISETP.LT.OR P3, PT, R60, 0x9, !P0 ;  /* 0x000000093c00780c */ /* 0x000fe40004761670 */
[----:B------:R-:W-:Y:S01]  /*3790*/  ISETP.GE.AND P0, PT, R64, 0x2a, PT ;  /* 0x0000002a4000780c */ /* 0x000fe20003f06270 */
[----:B------:R0:W-:Y:S01]  /*37a0*/  @!P4 STG.E.U8 desc[UR36][R6.64+0x20], R11 ;  /* 0x0000200b0600c986 */ /* 0x0001e2000c101124 */
[----:B------:R-:W-:-:S02]  /*37b0*/  ISETP.LT.OR P4, PT, R60, 0x1, !P1 ;  /* 0x000000013c00780c */ /* 0x000fc40004f81670 */
[C---:B------:R-:W-:Y:S01]  /*37c0*/  ISETP.LT.OR P1, PT, R60.reuse, 0x9, !P1 ;  /* 0x000000093c00780c */ /* 0x040fe20004f21670 */
[----:B------:R1:W-:Y:S01]  /*37d0*/  @!P2 STG.E.U8 desc[UR36][R4.64+0x20], R3 ;  /* 0x000020030400a986 */ /* 0x0003e2000c101124 */
[C---:B------:R-:W-:Y:S02]  /*37e0*/  ISETP.LT.OR P2, PT, R60.reuse, 0x1, !P0 ;  /* 0x000000013c00780c */ /* 0x040fe40004741670 */
[----:B------:R-:W-:-:S03]  /*37f0*/  ISETP.LT.OR P0, PT, R60, 0x9, !P0 ;  /* 0x000000093c00780c */ /* 0x000fc60004701670 */
[----:B------:R-:W-:-:S04]  /*3800*/  @!P3 IMAD R43, R43, R23, RZ ;  /* 0x000000172b2bb224 */ /* 0x000fc800078e02ff */
[-C--:B---3--:R-:W-:Y:S01]  /*3810*/  @!P4 IMAD R9, R44, R23.reuse, RZ ;  /* 0x000000172c09c224 */ /* 0x088fe200078e02ff */
[----:B------:R-:W-:Y:S01]  /*3820*/  @!P3 STG.E.U8 desc[UR36][R4.64+0x21], R43 ;  /* 0x0000212b0400b986 */ /* 0x000fe2000c101124 */
[----:B------:R-:W-:Y:S01]  /*3830*/  ISETP.GE.AND P3, PT, R64, 0x31, PT ;  /* 0x000000314000780c */ /* 0x000fe20003f66270 */
[-C--:B0-----:R-:W-:Y:S02]  /*3840*/  @!P1 IMAD R11, R46, R23.reuse, RZ ;  /* 0x000000172e0b9224 */ /* 0x081fe400078e02ff */
[-C--:B------:R-:W-:Y:S01]  /*3850*/  @!P2 IMAD R45, R45, R23.reuse, RZ ;  /* 0x000000172d2da224 */ /* 0x080fe200078e02ff */
[----:B------:R0:W-:Y:S01]  /*3860*/  @!P4 STG.E.U8 desc[UR36][R6.64+0x28], R9 ;  /* 0x000028090600c986 */ /* 0x0001e2000c101124 */
[C---:B------:R-:W-:Y:S01]  /*3870*/  ISETP.LT.OR P4, PT, R60.reuse, 0x1, !P3 ;  /* 0x000000013c00780c */ /* 0x040fe20005f81670 */
[----:B------:R-:W-:Y:S01]  /*3880*/  @!P0 IMAD R47, R47, R23, RZ ;  /* 0x000000172f2f8224 */ /* 0x000fe200078e02ff */
[----:B------:R-:W-:Y:S01]  /*3890*/  ISETP.LT.OR P3, PT, R60, 0x9, !P3 ;  /* 0x000000093c00780c */ /* 0x000fe20005f61670 */
[----:B------:R-:W-:Y:S01]  /*38a0*/  @!P2 STG.E.U8 desc[UR36][R6.64+0x29], R45 ;  /* 0x0000292d0600a986 */ /* 0x000fe2000c101124 */
[----:B------:R-:W-:-:S03]  /*38b0*/  ISETP.GE.AND P2, PT, R64, 0x32, PT ;  /* 0x000000324000780c */ /* 0x000fc60003f46270 */
[----:B------:R-:W-:Y:S01]  /*38c0*/  @!P1 STG.E.U8 desc[UR36][R4.64+0x28], R11 ;  /* 0x0000280b04009986 */ /* 0x000fe2000c101124 */
[C---:B------:R-:W-:Y:S02]  /*38d0*/  ISETP.LT.OR P1, PT, R60.reuse, 0x1, !P2 ;  /* 0x000000013c00780c */ /* 0x040fe40005721670 */
[----:B------:R-:W-:Y:S01]  /*38e0*/  ISETP.LT.OR P2, PT, R60, 0x9, !P2 ;  /* 0x000000093c00780c */ /* 0x000fe20005741670 */
[----:B------:R-:W-:Y:S01]  /*38f0*/  @!P0 STG.E.U8 desc[UR36][R4.64+0x29], R47 ;  /* 0x0000292f04008986 */ /* 0x000fe2000c101124 */
[----:B------:R-:W-:Y:S01]  /*3900*/  ISETP.GE.AND P0, PT, R64, 0x3a, PT ;  /* 0x0000003a4000780c */ /* 0x000fe20003f06270 */
[-C--:B-1----:R-:W-:Y:S02]  /*3910*/  @!P4 IMAD R3, R48, R23.reuse, RZ ;  /* 0x000000173003c224 */ /* 0x082fe400078e02ff */
[----:B0-----:R-:W-:-:S03]  /*3920*/  @!P3 IMAD R9, R50, R23, RZ ;  /* 0x000000173209b224 */ /* 0x001fc600078e02ff */
[----:B------:R0:W-:Y:S01]  /*3930*/  @!P4 STG.E.U8 desc[UR36][R6.64+0x30], R3 ;  /* 0x000030030600c986 */ /* 0x0001e2000c101124 */
[----:B------:R-:W-:Y:S02]  /*3940*/  ISETP.GE.AND P4, PT, R64, 0x39, PT ;  /* 0x000000394000780c */ /* 0x000fe40003f86270 */
[-C--:B------:R-:W-:Y:S02]  /*3950*/  @!P1 IMAD R49, R49, R23.reuse, RZ ;  /* 0x0000001731319224 */ /* 0x080fe400078e02ff */
[----:B------:R-:W-:-:S03]  /*3960*/  @!P2 IMAD R51, R51, R23, RZ ;  /* 0x000000173333a224 */ /* 0x000fc600078e02ff */
[----:B------:R1:W-:Y:S01]  /*3970*/  @!P1 STG.E.U8 desc[UR36][R6.64+0x31], R49 ;  /* 0x0000313106009986 */ /* 0x0003e2000c101124 */
[C---:B------:R-:W-:Y:S02]  /*3980*/  ISETP.LT.OR P1, PT, R60.reuse, 0x1, !P0 ;  /* 0x000000013c00780c */ /* 0x040fe40004721670 */
[C---:B------:R-:W-:Y:S01]  /*3990*/  ISETP.LT.OR P0, PT, R60.reuse, 0x9, !P0 ;  /* 0x000000093c00780c */ /* 0x040fe20004701670 */
[----:B------:R1:W-:Y:S01]  /*39a0*/  @!P3 STG.E.U8 desc[UR36][R4.64+0x30], R9 ;  /* 0x000030090400b986 */ /* 0x0003e2000c101124 */
[C---:B------:R-:W-:Y:S02]  /*39b0*/  ISETP.LT.OR P3, PT, R60.reuse, 0x1, !P4 ;  /* 0x000000013c00780c */ /* 0x040fe40006761670 */
[----:B------:R-:W-:Y:S01]  /*39c0*/  ISETP.LT.OR P4, PT, R60, 0x9, !P4 ;  /* 0x000000093c00780c */ /* 0x000fe20006781670 */
[----:B------:R1:W-:Y:S06]  /*39d0*/  @!P2 STG.E.U8 desc[UR36][R4.64+0x31], R51 ;  /* 0x000031330400a986 */ /* 0x0003ec000c101124 */
[----:B------:R-:W-:-:S02]  /*39e0*/  @!P1 IMAD R53, R53, R23, RZ ;  /* 0x0000001735359224 */ /* 0x000fc400078e02ff */
[-C--:B------:R-:W-:Y:S02]  /*39f0*/  @!P0 IMAD R55, R55, R23.reuse, RZ ;  /* 0x0000001737378224 */ /* 0x080fe400078e02ff */
[-C--:B0-----:R-:W-:Y:S01]  /*3a00*/  @!P3 IMAD R3, R52, R23.reuse, RZ ;  /* 0x000000173403b224 */ /* 0x081fe200078e02ff */
[----:B------:R1:W-:Y:S01]  /*3a10*/  @!P1 STG.E.U8 desc[UR36][R6.64+0x39], R53 ;  /* 0x0000393506009986 */ /* 0x0003e2000c101124 */
[----:B------:R-:W-:-:S03]  /*3a20*/  @!P4 IMAD R11, R54, R23, RZ ;  /* 0x00000017360bc224 */ /* 0x000fc600078e02ff */
[----:B------:R1:W-:Y:S04]  /*3a30*/  @!P3 STG.E.U8 desc[UR36][R6.64+0x38], R3 ;  /* 0x000038030600b986 */ /* 0x0003e8000c101124 */
[----:B------:R1:W-:Y:S04]  /*3a40*/  @!P4 STG.E.U8 desc[UR36][R4.64+0x38], R11 ;  /* 0x0000380b0400c986 */ /* 0x0003e8000c101124 */
[----:B------:R1:W-:Y:S02]  /*3a50*/  @!P0 STG.E.U8 desc[UR36][R4.64+0x39], R55 ;  /* 0x0000393704008986 */ /* 0x0003e4000c101124 */
.L_x_100:
[----:B------:R-:W-:Y:S05]  /*3a60*/  BSYNC B0 ;  /* 0x0000000000007941 */ /* 0x000fea0003800000 */
.L_x_34:
[----:B------:R-:W-:Y:S01]  /*3a70*/  ULDC UR4, c[0x0][0xc] ;  /* 0x0000030000047ab9 */ /* 0x000fe20000000800 */
[----:B------:R-:W-:Y:S01]  /*3a80*/  ULDC UR5, c[0x0][0x10] ;  /* 0x0000040000057ab9 */ /* 0x000fe20000000800 */
[----:B-1----:R-:W1:Y:S01]  /*3a90*/  LDC R3, c[0x0][0x14] ;  /* 0x00000500ff037b82 */ /* 0x002e620000000800 */
[----:B------:R-:W-:Y:S01]  /*3aa0*/  UIMAD.WIDE.U32 UR4, UR4, UR5, URZ ;  /* 0x00000005040472a5 */ /* 0x000fe2000f8e003f */
[----:B------:R-:W-:Y:S01]  /*3ab0*/  PRMT R0, RZ, 0x7610, R0 ;  /* 0x00007610ff007816 */ /* 0x000fe20000000000 */
[----:B------:R-:W-:Y:S02]  /*3ac0*/  IMAD.MOV.U32 R60, RZ, RZ, -0x1 ;  /* 0xffffffffff3c7424 */ /* 0x000fe400078e00ff */
[----:B------:R-:W-:Y:S02]  /*3ad0*/  IMAD.MOV.U32 R61, RZ, RZ, -0x1 ;  /* 0xffffffffff3d7424 */ /* 0x000fe400078e00ff */
[----:B-1----:R-:W-:-:S04]  /*3ae0*/  IMAD.WIDE.U32 R16, R3, UR4, R16 ;  /* 0x0000000403107c25 */ /* 0x002fc8000f8e0010 */
[----:B------:R-:W-:Y:S01]  /*3af0*/  IMAD R3, R3, UR5, RZ ;  /* 0x0000000503037c24 */ /* 0x000fe2000f8e02ff */
[----:B------:R-:W-:Y:S02]  /*3b00*/  ULDC.64 UR4, c[0x0][0x650] ;  /* 0x0001940000047ab9 */ /* 0x000fe40000000a00 */
[----:B------:R-:W-:Y:S01]  /*3b10*/  ISETP.GE.U32.AND P0, PT, R16, UR4, PT ;  /* 0x0000000410007c0c */ /* 0x000fe2000bf06070 */
[----:B------:R-:W-:-:S05]  /*3b20*/  IMAD.IADD R17, R17, 0x1, R3 ;  /* 0x0000000111117824 */ /* 0x000fca00078e0203 */
[----:B------:R-:W-:-:S13]  /*3b30*/  ISETP.GE.U32.AND.EX P0, PT, R17, UR5, PT, P0 ;  /* 0x0000000511007c0c */ /* 0x000fda000bf06100 */
[----:B------:R-:W-:Y:S05]  /*3b40*/  @P0 BRA `(.L_x_101) ;  /* 0x0000000400640947 */ /* 0x000fea0003800000 */
[----:B------:R-:W1:Y:S01]  /*3b50*/  S2R R12, SR_CTAID.X ;  /* 0x00000000000c7919 */ /* 0x000e620000002500 */
[----:B------:R-:W2:Y:S01]  /*3b60*/  LDC.64 R10, c[0x0][0x628] ;  /* 0x00018a00ff0a7b82 */ /* 0x000ea20000000a00 */
[----:B------:R-:W-:Y:S01]  /*3b70*/  ULDC UR4, c[0x0][0x150] ;  /* 0x0000540000047ab9 */ /* 0x000fe20000000800 */
[----:B0-----:R-:W-:Y:S01]  /*3b80*/  IMAD.MOV.U32 R8, RZ, RZ, R16 ;  /* 0x000000ffff087224 */ /* 0x001fe200078e0010 */
[----:B------:R-:W0:Y:S01]  /*3b90*/  S2R R24, SR_CTAID.Y ;  /* 0x0000000000187919 */ /* 0x000e220000002600 */
[----:B------:R-:W-:-:S04]  /*3ba0*/  IMAD.MOV.U32 R9, RZ, RZ, R17 ;  /* 0x000000ffff097224 */ /* 0x000fc800078e0011 */
[----:B------:R-:W0:Y:S08]  /*3bb0*/  LDC R21, c[0x0][0x144] ;  /* 0x00005100ff157b82 */ /* 0x000e300000000800 */
[----:B------:R-:W0:Y:S08]  /*3bc0*/  LDC R0, c[0x0][0x630] ;  /* 0x00018c00ff007b82 */ /* 0x000e300000000800 */
[----:B------:R-:W0:Y:S01]  /*3bd0*/  LDC.64 R14, c[0x0][0x620] ;  /* 0x00018800ff0e7b82 */ /* 0x000e220000000a00 */
[----:B--2---:R-:W-:-:S04]  /*3be0*/  ISETP.NE.U32.AND P0, PT, R10, RZ, PT ;  /* 0x000000ff0a00720c */ /* 0x004fc80003f05070 */
[----:B------:R-:W-:Y:S02]  /*3bf0*/  ISETP.NE.AND.EX P0, PT, R11, RZ, PT, P0 ;  /* 0x000000ff0b00720c */ /* 0x000fe40003f05300 */
[----:B-1----:R-:W-:-:S05]  /*3c00*/  I2FP.F32.U32 R3, R12 ;  /* 0x0000000c00037245 */ /* 0x002fca0000201000 */
[----:B------:R-:W-:-:S04]  /*3c10*/  FMUL R3, R3, UR4 ;  /* 0x0000000403037c20 */ /* 0x000fc80008400000 */
[----:B------:R1:W2:Y:S02]  /*3c20*/  F2I.U32.TRUNC.NTZ R20, R3 ;  /* 0x0000000300147305 */ /* 0x0002a4000020f000 */
[----:B------:R-:W-:Y:S05]  /*3c30*/  @!P0 BRA `(.L_x_102) ;  /* 0x0000000000288947 */ /* 0x000fea0003800000 */
[----:B-1----:R-:W1:Y:S02]  /*3c40*/  LDC R3, c[0x0][0x634] ;  /* 0x00018d00ff037b82 */ /* 0x002e640000000800 */
[----:B-1----:R-:W-:-:S05]  /*3c50*/  IADD3 R3, P0, R16, R3, RZ ;  /* 0x0000000310037210 */ /* 0x002fca0007f1e0ff */
[----:B------:R-:W-:-:S04]  /*3c60*/  IMAD.X R13, RZ, RZ, R17, P0 ;  /* 0x000000ffff0d7224 */ /* 0x000fc800000e0611 */
[----:B----4-:R-:W-:-:S04]  /*3c70*/  IMAD.WIDE.U32 R4, R13, R10, RZ ;  /* 0x0000000a0d047225 */ /* 0x010fc800078e00ff */
[----:B---3--:R-:W-:-:S04]  /*3c80*/  IMAD.WIDE.U32 R6, P0, R3, R11, R4 ;  /* 0x0000000b03067225 */ /* 0x008fc80007800004 */
[----:B------:R-:W-:-:S04]  /*3c90*/  IMAD.WIDE.U32 R4, R3, R10, RZ ;  /* 0x0000000a03047225 */ /* 0x000fc800078e00ff */
[----:B------:R-:W-:Y:S01]  /*3ca0*/  IMAD.X R9, RZ, RZ, RZ, P0 ;  /* 0x000000ffff097224 */ /* 0x000fe200000e06ff */
[----:B------:R-:W-:Y:S01]  /*3cb0*/  IADD3 RZ, P0, R5, R6, RZ ;  /* 0x0000000605ff7210 */ /* 0x000fe20007f1e0ff */
[----:B------:R-:W-:-:S04]  /*3cc0*/  IMAD.MOV.U32 R8, RZ, RZ, R7 ;  /* 0x000000ffff087224 */ /* 0x000fc800078e0007 */
[----:B------:R-:W-:-:S08]  /*3cd0*/  IMAD.WIDE.U32.X R8, R13, R11, R8, P0 ;  /* 0x0000000b0d087225 */ /* 0x000fd000000e0408 */
.L_x_102:
[----:B------:R-:W4:Y:S01]  /*3ce0*/  LDC.64 R30, c[0x0][0x640] ;  /* 0x00019000ff1e7b82 */ /* 0x000f220000000a00 */
[-CC-:B0-----:R-:W-:Y:S01]  /*3cf0*/  SHF.R.U64 R61, R8, R0.reuse, R9.reuse ;  /* 0x00000000083d7219 */ /* 0x181fe20000001209 */
[----:B--2---:R-:W-:Y:S01]  /*3d00*/  IMAD.MOV R20, RZ, RZ, -R20 ;  /* 0x000000ffff147224 */ /* 0x004fe200078e0a14 */
[----:B------:R-:W-:Y:S01]  /*3d10*/  SHF.R.U32.HI R0, RZ, R0, R9 ;  /* 0x00000000ff007219 */ /* 0x000fe20000011609 */
[----:B------:R-:W-:Y:S01]  /*3d20*/  ULDC UR4, c[0x0][0x154] ;  /* 0x0000550000047ab9 */ /* 0x000fe20000000800 */
[----:B-1----:R-:W-:Y:S01]  /*3d30*/  IADD3 R3, P0, RZ, -R61, RZ ;  /* 0x8000003dff037210 */ /* 0x002fe20007f1e0ff */
[----:B------:R-:W-:Y:S02]  /*3d40*/  IMAD R26, R21, R20, R12 ;  /* 0x00000014151a7224 */ /* 0x000fe400078e020c */
[----:B---3--:R-:W0:Y:S01]  /*3d50*/  LDC R6, c[0x0][0x618] ;  /* 0x00018600ff067b82 */ /* 0x008e220000000800 */
[----:B------:R-:W-:Y:S02]  /*3d60*/  IMAD.MOV.U32 R7, RZ, RZ, 0x1 ;  /* 0x00000001ff077424 */ /* 0x000fe400078e00ff */
[----:B----4-:R-:W-:-:S04]  /*3d70*/  IMAD.X R5, RZ, RZ, ~R0, P0 ;  /* 0x000000ffff057224 */ /* 0x010fc800000e0e00 */
[-C--:B------:R-:W-:Y:S01]  /*3d80*/  IMAD R0, R5, R14.reuse, RZ ;  /* 0x0000000e05007224 */ /* 0x080fe200078e02ff */
[----:B------:R-:W1:Y:S01]  /*3d90*/  LDC R8, c[0x0][0x608] ;  /* 0x00018200ff087b82 */ /* 0x000e620000000800 */
[----:B------:R-:W-:-:S04]  /*3da0*/  IMAD.WIDE.U32 R4, R3, R14, R16 ;  /* 0x0000000e03047225 */ /* 0x000fc800078e0010 */
[----:B------:R-:W-:Y:S01]  /*3db0*/  IMAD R3, R3, R15, R0 ;  /* 0x0000000f03037224 */ /* 0x000fe200078e0200 */
[----:B------:R-:W-:Y:S02]  /*3dc0*/  I2FP.F32.U32 R0, R24 ;  /* 0x0000001800007245 */ /* 0x000fe40000201000 */
[----:B------:R-:W2:Y:S01]  /*3dd0*/  LDC R28, c[0x0][0x658] ;  /* 0x00019600ff1c7b82 */ /* 0x000ea20000000800 */
[----:B------:R-:W-:Y:S01]  /*3de0*/  IMAD.IADD R3, R5, 0x1, R3 ;  /* 0x0000000105037824 */ /* 0x000fe200078e0203 */
[----:B------:R-:W-:Y:S01]  /*3df0*/  ISETP.NE.U32.AND P0, PT, R30, RZ, PT ;  /* 0x000000ff1e00720c */ /* 0x000fe20003f05070 */
[----:B------:R-:W-:Y:S01]  /*3e00*/  FMUL R0, R0, UR4 ;  /* 0x0000000400007c20 */ /* 0x000fe20008400000 */
[----:B------:R-:W-:Y:S02]  /*3e10*/  IMAD.MOV.U32 R5, RZ, RZ, -0x1 ;  /* 0xffffffffff057424 */ /* 0x000fe400078e00ff */
[----:B------:R-:W-:Y:S01]  /*3e20*/  ISETP.NE.AND.EX P0, PT, R31, RZ, PT, P0 ;  /* 0x000000ff1f00720c */ /* 0x000fe20003f05300 */
[----:B------:R3:W4:Y:S01]  /*3e30*/  F2I.U32.TRUNC.NTZ R13, R0 ;  /* 0x00000000000d7305 */ /* 0x000722000020f000 */
[----:B------:R-:W3:Y:S01]  /*3e40*/  LDC R15, c[0x0][0x148] ;  /* 0x00005200ff0f7b82 */ /* 0x000ee20000000800 */
[----:B0-----:R-:W-:-:S02]  /*3e50*/  SHF.R.U64 R12, R4, R6, R3 ;  /* 0x00000006040c7219 */ /* 0x001fc40000001203 */
[----:B------:R-:W-:-:S05]  /*3e60*/  SHF.R.U32.HI R3, RZ, R6, R3 ;  /* 0x00000006ff037219 */ /* 0x000fca0000011603 */
[----:B------:R-:W0:Y:S01]  /*3e70*/  LDC R20, c[0x0][0x600] ;  /* 0x00018000ff147b82 */ /* 0x000e220000000800 */
[-CC-:B-1----:R-:W-:Y:S02]  /*3e80*/  SHF.R.U64 R10, R12, R8.reuse, R3.reuse ;  /* 0x000000080c0a7219 */ /* 0x182fe40000001203 */
[----:B------:R-:W-:-:S05]  /*3e90*/  SHF.R.U32.HI R3, RZ, R8, R3 ;  /* 0x00000008ff037219 */ /* 0x000fca0000011603 */
[----:B------:R-:W1:Y:S01]  /*3ea0*/  LDC R21, c[0x0][0x648] ;  /* 0x00019200ff157b82 */ /* 0x000e620000000800 */
[-C--:B--2---:R-:W-:Y:S02]  /*3eb0*/  SHF.L.U32 R4, R5, R28.reuse, RZ ;  /* 0x0000001c05047219 */ /* 0x084fe400000006ff */
[-CC-:B------:R-:W-:Y:S02]  /*3ec0*/  SHF.R.U64 R14, R10, R28.reuse, R3.reuse ;  /* 0x0000001c0a0e7219 */ /* 0x180fe40000001203 */
[----:B------:R-:W-:Y:S02]  /*3ed0*/  SHF.R.U32.HI R5, RZ, R28, R3 ;  /* 0x0000001cff057219 */ /* 0x000fe40000011603 */
[----:B------:R-:W-:Y:S01]  /*3ee0*/  LOP3.LUT R59, RZ, R4, RZ, 0x33, !PT ;  /* 0x00000004ff3b7212 */ /* 0x000fe200078e33ff */
[----:B------:R-:W2:Y:S01]  /*3ef0*/  LDC R25, c[0x0][0x638] ;  /* 0x00018e00ff197b82 */ /* 0x000ea20000000800 */
[----:B------:R-:W-:Y:S01]  /*3f00*/  SHF.L.U32 R28, R7, R28, RZ ;  /* 0x0000001c071c7219 */ /* 0x000fe200000006ff */
[----:B------:R-:W-:-:S06]  /*3f10*/  IMAD.MOV.U32 R4, RZ, RZ, R14 ;  /* 0x000000ffff047224 */ /* 0x000fcc00078e000e */
[----:B------:R-:W0:Y:S01]  /*3f20*/  LDC R27, c[0x0][0x610] ;  /* 0x00018400ff1b7b82 */ /* 0x000e220000000800 */
[----:B----4-:R-:W-:Y:S05]  /*3f30*/  @!P0 BRA `(.L_x_103) ;  /* 0x0000000000288947 */ /* 0x010fea0003800000 */
        /* <DEDUP_REMOVED lines=10> */
.L_x_103:
[----:B------:R-:W-:Y:S01]  /*3fe0*/  ISETP.NE.AND P0, PT, R2, 0x1, PT ;  /* 0x000000010200780c */ /* 0x000fe20003f05270 */
[----:B------:R-:W-:Y:S01]  /*3ff0*/  IMAD.MOV R13, RZ, RZ, -R13 ;  /* 0x000000ffff0d7224 */ /* 0x000fe200078e0a0d */
[----:B-1-3--:R-:W-:Y:S01]  /*4000*/  SHF.R.U64 R0, R4, R21, R5 ;  /* 0x0000001504007219 */ /* 0x00afe20000001205 */
[----:B0-----:R-:W-:Y:S01]  /*4010*/  VIADD R5, R20, 0xffffffff ;  /* 0xffffffff14057836 */ /* 0x001fe20000000000 */
[----:B------:R-:W-:-:S03]  /*4020*/  LOP3.LUT R59, R10, R59, RZ, 0xc0, !PT ;  /* 0x0000003b0a3b7212 */ /* 0x000fc600078ec0ff */
[----:B------:R-:W-:Y:S01]  /*4030*/  IMAD.MOV R3, RZ, RZ, -R0 ;  /* 0x000000ffff037224 */ /* 0x000fe200078e0a00 */
[----:B------:R-:W-:Y:S01]  /*4040*/  LOP3.LUT R5, R12, R5, RZ, 0xc0, !PT ;  /* 0x000000050c057212 */ /* 0x000fe200078ec0ff */
[----:B------:R-:W-:Y:S02]  /*4050*/  IMAD R59, R28, R0, R59 ;  /* 0x000000001c3b7224 */ /* 0x000fe400078e023b */
[----:B--2---:R-:W-:Y:S02]  /*4060*/  IMAD R0, R3, R25, R14 ;  /* 0x0000001903007224 */ /* 0x004fe400078e020e */
[----:B------:R-:W-:Y:S02]  /*4070*/  @P0 IMAD R26, R15, R13, R24 ;  /* 0x0000000d0f1a0224 */ /* 0x000fe400078e0218 */
[----:B------:R-:W-:Y:S02]  /*4080*/  IMAD R4, R0, R20, R5 ;  /* 0x0000001400047224 */ /* 0x000fe400078e0205 */
[----:B------:R-:W-:-:S02]  /*4090*/  IMAD R59, R59, R27, R26 ;  /* 0x0000001b3b3b7224 */ /* 0x000fc400078e021a */
[----:B------:R-:W-:-:S03]  /*40a0*/  IMAD.MOV.U32 R3, RZ, RZ, 0x1 ;  /* 0x00000001ff037424 */ /* 0x000fc600078e00ff */
[----:B------:R-:W-:Y:S02]  /*40b0*/  SEL R60, R4, R59, !P0 ;  /* 0x0000003b043c7207 */ /* 0x000fe40004000000 */
[----:B------:R-:W-:Y:S02]  /*40c0*/  PRMT R0, R3, 0x7610, R0 ;  /* 0x0000761003007816 */ /* 0x000fe40000000000 */
[----:B------:R-:W-:-:S07]  /*40d0*/  SEL R59, R59, R4, !P0 ;  /* 0x000000043b3b7207 */ /* 0x000fce0004000000 */
.L_x_101:
[----:B------:R-:W-:-:S13]  /*40e0*/  LOP3.LUT P0, RZ, R0, 0xff, RZ, 0xc0, !PT ;  /* 0x000000ff00ff7812 */ /* 0x000fda000780c0ff */
[----:B------:R-:W-:Y:S05]  /*40f0*/  @P0 BRA `(.L_x_104) ;  /* 0xffffffd000240947 */ /* 0x000fea000383ffff */
[----:B------:R-:W-:Y:S05]  /*4100*/  EXIT ;  /* 0x000000000000794d */ /* 0x000fea0003800000 */
.L_x_7:
[----:B0-----:R-:W-:Y:S01]  /*4110*/  ULDC.64 UR4, c[0x0][0x650] ;  /* 0x0001940000047ab9 */ /* 0x001fe20000000a00 */
        /* <DEDUP_REMOVED lines=25> */
.L_x_106:
[----:B------:R-:W0:Y:S01]  /*42b0*/  LDC.64 R26, c[0x0][0x640] ;  /* 0x00019000ff1a7b82 */ /* 0x000e220000000a00 */
[-CC-:B------:R-:W-:Y:S01]  /*42c0*/  SHF.R.U64 R21, R12, R8.reuse, R13.reuse ;  /* 0x000000080c157219 */ /* 0x180fe2000000120d */
[----:B------:R-:W-:Y:S01]  /*42d0*/  IMAD.MOV.U32 R30, RZ, RZ, 0x1 ;  /* 0x00000001ff1e7424 */ /* 0x000fe200078e00ff */
[----:B------:R-:W-:Y:S02]  /*42e0*/  SHF.R.U32.HI R6, RZ, R8, R13 ;  /* 0x00000008ff067219 */ /* 0x000fe4000001160d */
[----:B------:R-:W-:-:S03]  /*42f0*/  IADD3 R11, P0, RZ, -R21, RZ ;  /* 0x80000015ff0b7210 */ /* 0x000fc60007f1e0ff */
[----:B------:R-:W1:Y:S02]  /*4300*/  LDC R10, c[0x0][0x618] ;  /* 0x00018600ff0a7b82 */ /* 0x000e640000000800 */
[----:B------:R-:W-:-:S04]  /*4310*/  IMAD.X R7, RZ, RZ, ~R6, P0 ;  /* 0x000000ffff077224 */ /* 0x000fc800000e0e06 */
[-C--:B------:R-:W-:Y:S02]  /*4320*/  IMAD R8, R7, R22.reuse, RZ ;  /* 0x0000001607087224 */ /* 0x080fe400078e02ff */
[----:B------:R-:W2:Y:S01]  /*4330*/  LDC R12, c[0x0][0x608] ;  /* 0x00018200ff0c7b82 */ /* 0x000ea20000000800 */
[----:B------:R-:W-:-:S04]  /*4340*/  IMAD.WIDE.U32 R6, R11, R22, R16 ;  /* 0x000000160b067225 */ /* 0x000fc800078e0010 */
[----:B------:R-:W-:-:S03]  /*4350*/  IMAD R11, R11, R23, R8 ;  /* 0x000000170b0b7224 */ /* 0x000fc600078e0208 */
[----:B------:R-:W3:Y:S01]  /*4360*/  LDC R25, c[0x0][0x658] ;  /* 0x00019600ff197b82 */ /* 0x000ee20000000800 */
[----:B------:R-:W-:Y:S01]  /*4370*/  IMAD.IADD R7, R7, 0x1, R11 ;  /* 0x0000000107077824 */ /* 0x000fe200078e020b */
[----:B0-----:R-:W-:-:S04]  /*4380*/  ISETP.NE.U32.AND P0, PT, R26, RZ, PT ;  /* 0x000000ff1a00720c */ /* 0x001fc80003f05070 */
[----:B------:R-:W-:Y:S02]  /*4390*/  ISETP.NE.AND.EX P0, PT, R27, RZ, PT, P0 ;  /* 0x000000ff1b00720c */ /* 0x000fe40003f05300 */
[----:B------:R-:W0:Y:S01]  /*43a0*/  LDC R22, c[0x0][0x600] ;  /* 0x00018000ff167b82 */ /* 0x000e220000000800 */
[-CC-:B-1----:R-:W-:Y:S02]  /*43b0*/  SHF.R.U64 R8, R6, R10.reuse, R7.reuse ;  /* 0x0000000a06087219 */ /* 0x182fe40000001207 */
[----:B------:R-:W-:Y:S01]  /*43c0*/  SHF.R.U32.HI R7, RZ, R10, R7 ;  /* 0x0000000aff077219 */ /* 0x000fe20000011607 */
[----:B------:R-:W-:-:S04]  /*43d0*/  IMAD.MOV.U32 R10, RZ, RZ, -0x1 ;  /* 0xffffffffff0a7424 */ /* 0x000fc800078e00ff */
        /* <DEDUP_REMOVED lines=21> */
.L_x_107:
[----:B------:R-:W-:Y:S01]  /*4530*/  ISETP.NE.AND P0, PT, R2, 0x1, PT ;  /* 0x000000010200780c */ /* 0x000fe20003f05270 */
[----:B0-----:R-:W-:Y:S01]  /*4540*/  VIADD R11, R22, 0xffffffff ;  /* 0xffffffff160b7836 */ /* 0x001fe20000000000 */
[----:B-1----:R-:W-:Y:S02]  /*4550*/  SHF.R.U64 R6, R6, R24, R7 ;  /* 0x0000001806067219 */ /* 0x002fe40000001207 */
[----:B------:R-:W-:Y:S02]  /*4560*/  SHF.L.U32 R30, R30, R25, RZ ;  /* 0x000000191e1e7219 */ /* 0x000fe400000006ff */
[----:B------:R-:W-:Y:S01]  /*4570*/  LOP3.LUT R5, R23, R32, RZ, 0xc0, !PT ;  /* 0x0000002017057212 */ /* 0x000fe200078ec0ff */
[----:B------:R-:W-:-:S04]  /*4580*/  IMAD.MOV R7, RZ, RZ, -R6 ;  /* 0x000000ffff077224 */ /* 0x000fc800078e0a06 */
[----:B------:R-:W-:Y:S01]  /*4590*/  IMAD R6, R30, R6, R5 ;  /* 0x000000061e067224 */ /* 0x000fe200078e0205 */
[----:B------:R-:W-:Y:S01]  /*45a0*/  LOP3.LUT R5, R8, R11, RZ, 0xc0, !PT ;  /* 0x0000000b08057212 */ /* 0x000fe200078ec0ff */
[----:B------:R-:W-:Y:S02]  /*45b0*/  @P0 IMAD R3, R9, R14, R4 ;  /* 0x0000000e09030224 */ /* 0x000fe400078e0204 */
[----:B--2---:R-:W-:Y:S02]  /*45c0*/  IMAD R4, R7, R28, R20 ;  /* 0x0000001c07047224 */ /* 0x004fe400078e0214 */
[----:B---3--:R-:W-:Y:S02]  /*45d0*/  IMAD R3, R6, R29, R3 ;  /* 0x0000001d06037224 */ /* 0x008fe400078e0203 */
[----:B------:R-:W-:Y:S02]  /*45e0*/  IMAD R4, R4, R22, R5 ;  /* 0x0000001604047224 */ /* 0x000fe400078e0205 */
[----:B------:R-:W-:-:S02]  /*45f0*/  IMAD.MOV.U32 R8, RZ, RZ, 0x1 ;  /* 0x00000001ff087424 */ /* 0x000fc400078e00ff */
[----:B------:R-:W-:Y:S01]  /*4600*/  IMAD.MOV.U32 R6, RZ, RZ, R21 ;  /* 0x000000ffff067224 */ /* 0x000fe200078e0015 */
[----:B------:R-:W-:Y:S02]  /*4610*/  SEL R7, R4, R3, !P0 ;  /* 0x0000000304077207 */ /* 0x000fe40004000000 */
[----:B------:R-:W-:-:S07]  /*4620*/  SEL R20, R3, R4, !P0 ;  /* 0x0000000403147207 */ /* 0x000fce0004000000 */
.L_x_105:
[----:B------:R-:W-:-:S08]  /*4630*/  NOP ;  /* 0x0000000000007918 */ /* 0x000fd00000000000 */
[----:B------:R-:W0:-:S00]  /*4640*/  USETMAXREG.DEALLOC.CTAPOOL 0x28 ;  /* 0x00000028000079c8 */ /* 0x000e0000080e0500 */
[----:B0-----:R-:W-:-:S13]  /*4650*/  ISETP.NE.AND P0, PT, R0, RZ, PT ;  /* 0x000000ff0000720c */ /* 0x001fda0003f05270 */
[----:B------:R-:W-:Y:S05]  /*4660*/  @P0 EXIT ;  /* 0x000000000000094d */ /* 0x000fea0003800000 */
[----:B------:R-:W-:Y:S01]  /*4670*/  LOP3.LUT P0, RZ, R8, 0xff, RZ, 0xc0, !PT ;  /* 0x000000ff08ff7812 */ /* 0x000fe2000780c0ff */
[----:B------:R-:W-:Y:S02]  /*4680*/  IMAD.MOV.U32 R0, RZ, RZ, 0x1 ;  /* 0x00000001ff007424 */ /* 0x000fe400078e00ff */
[----:B------:R-:W-:-:S10]  /*4690*/  IMAD.MOV.U32 R3, RZ, RZ, RZ ;  /* 0x000000ffff037224 */ /* 0x000fd400078e00ff */
[----:B------:R-:W-:Y:S05]  /*46a0*/  @!P0 BRA `(.L_x_108) ;  /* 0x0000000c00448947 */ /* 0x000fea0003800000 */
[----:B------:R-:W0:Y:S01]  /*46b0*/  LDC R0, c[0x0][0x28c] ;  /* 0x0000a300ff007b82 */ /* 0x000e220000000800 */
[----:B------:R-:W-:Y:S01]  /*46c0*/  ULDC UR5, c[0x0][0x658] ;  /* 0x0001960000057ab9 */ /* 0x000fe20000000800 */
[----:B------:R-:W-:Y:S01]  /*46d0*/  UMOV UR7, 0xffffffff ;  /* 0xffffffff00077882 */ /* 0x000fe20000000000 */
[----:B------:R-:W-:Y:S01]  /*46e0*/  ULDC UR6, c[0x0][0xc] ;  /* 0x0000030000067ab9 */ /* 0x000fe20000000800 */
[----:B------:R-:W-:Y:S01]  /*46f0*/  USHF.L.U32 UR8, UR7, UR5, URZ ;  /* 0x0000000507087299 */ /* 0x000fe2000800063f */
[----:B------:R-:W-:Y:S01]  /*4700*/  BSSY B0, `(.L_x_108) ;  /* 0x00000cb000007945 */ /* 0x000fe20003800000 */
[----:B------:R-:W-:Y:S01]  /*4710*/  UMOV UR9, 0x1 ;  /* 0x0000000100097882 */ /* 0x000fe20000000000 */
[----:B------:R-:W-:Y:S01]  /*4720*/  ULDC UR7, c[0x0][0x10] ;  /* 0x0000040000077ab9 */ /* 0x000fe20000000800 */
[----:B------:R-:W1:Y:S01]  /*4730*/  S2UR UR10, SR_CgaCtaId ;  /* 0x00000000000a79c3 */ /* 0x000e620000008800 */
[----:B------:R-:W-:Y:S01]  /*4740*/  UIMAD.WIDE.U32 UR6, UR6, UR7, URZ ;  /* 0x00000007060672a5 */ /* 0x000fe2000f8e003f */
[----:B------:R-:W-:Y:S01]  /*4750*/  IMAD.MOV.U32 R11, RZ, RZ, 0x1 ;  /* 0x00000001ff0b7424 */ /* 0x000fe200078e00ff */
[----:B------:R-:W-:Y:S01]  /*4760*/  USHF.L.U32 UR17, UR9, UR5, URZ ;  /* 0x0000000509117299 */ /* 0x000fe2000800063f */
[----:B------:R-:W-:Y:S01]  /*4770*/  LOP3.LUT R8, R19, 0x2, RZ, 0xfc, !PT ;  /* 0x0000000213087812 */ /* 0x000fe200078efcff */
[----:B------:R-:W-:Y:S01]  /*4780*/  ULDC UR4, c[0x0][0x600] ;  /* 0x0001800000047ab9 */ /* 0x000fe20000000800 */
[----:B------:R-:W-:Y:S01]  /*4790*/  ULDC UR5, c[0x0][0x14] ;  /* 0x0000050000057ab9 */ /* 0x000fe20000000800 */
[----:B------:R-:W-:-:S02]  /*47a0*/  UIADD3 UR4, UR4, -0x1, URZ ;  /* 0xffffffff04047890 */ /* 0x000fc4000fffe03f */
[----:B------:R-:W-:Y:S02]  /*47b0*/  UIMAD.WIDE.U32 UR22, UR6, UR5, URZ ;  /* 0x00000005061672a5 */ /* 0x000fe4000f8e003f */
[----:B------:R-:W-:Y:S02]  /*47c0*/  UIMAD UR13, UR7, UR5, URZ ;  /* 0x00000005070d72a4 */ /* 0x000fe4000f8e023f */
[----:B------:R-:W-:Y:S02]  /*47d0*/  ULOP3.LUT UR16, URZ, UR8, URZ, 0x33, !UPT ;  /* 0x000000083f107292 */ /* 0x000fe4000f8e333f */
[----:B------:R-:W-:Y:S01]  /*47e0*/  UIADD3 UR13, UR23, UR13, URZ ;  /* 0x0000000d170d7290 */ /* 0x000fe2000fffe03f */
[----:B0-----:R-:W-:Y:S01]  /*47f0*/  VIADD R0, R0, 0x3f ;  /* 0x0000003f00007836 */ /* 0x001fe20000000000 */
[----:B------:R-:W-:-:S04]  /*4800*/  ULDC.64 UR24, c[0x0][0x198] ;  /* 0x0000660000187ab9 */ /* 0x000fc80000000a00 */
[----:B------:R-:W-:Y:S01]  /*4810*/  SHF.R.S32.HI R3, RZ, 0x1f, R0 ;  /* 0x0000001fff037819 */ /* 0x000fe20000011400 */
[----:B-1----:R-:W-:-:S03]  /*4820*/  IMAD.U32 R9, RZ, RZ, UR10 ;  /* 0x0000000aff097e24 */ /* 0x002fc6000f8e00ff */
[----:B------:R-:W-:Y:S01]  /*4830*/  LEA.HI R3, R3, R0, RZ, 0x6 ;  /* 0x0000000003037211 */ /* 0x000fe200078f30ff */
[----:B------:R-:W-:-:S03]  /*4840*/  IMAD.MOV.U32 R0, RZ, RZ, 0x1 ;  /* 0x00000001ff007424 */ /* 0x000fc600078e00ff */
[----:B------:R-:W-:Y:S01]  /*4850*/  SHF.R.S32.HI R10, RZ, 0x6, R3 ;  /* 0x00000006ff0a7819 */ /* 0x000fe20000011403 */
[----:B------:R-:W-:Y:S01]  /*4860*/  IMAD.MOV.U32 R3, RZ, RZ, RZ ;  /* 0x000000ffff037224 */ /* 0x000fe200078e00ff */
[----:B------:R-:W-:-:S03]  /*4870*/  LEA R12, R9, 0x100, 0xc ;  /* 0x00000100090c7811 */ /* 0x000fc600078e60ff */
[----:B------:R-:W-:-:S07]  /*4880*/  VIADD R13, R10, 0x1 ;  /* 0x000000010a0d7836 */ /* 0x000fce0000000000 */
.L_x_119:
[----:B------:R-:W-:-:S03]  /*4890*/  UMOV UR5, 0xffffffff ;  /* 0xffffffff00057882 */ /* 0x000fc60000000000 */
[----:B------:R-:W-:Y:S05]  /*48a0*/  BRA.DIV UR5, `(.L_x_109) ;  /* 0x0000000e05d07947 */ /* 0x000fea000b800000 */
[----:B------:R-:W-:-:S13]  /*48b0*/  ELECT P6, URZ, PT ;  /* 0x00000000003f782f */ /* 0x000fda00038c0000 */
.L_x_131:
[----:B------:R-:W0:Y:S01]  /*48c0*/  LDC R4, c[0x0][0x28c] ;  /* 0x0000a300ff047b82 */ /* 0x000e220000000800 */
[----:B------:R-:W-:Y:S01]  /*48d0*/  BSSY B1, `(.L_x_110) ;  /* 0x000003a000017945 */ /* 0x000fe20003800000 */
[----:B0-----:R-:W-:-:S13]  /*48e0*/  ISETP.LT.OR P6, PT, R4, 0x1, !P6 ;  /* 0x000000010400780c */ /* 0x001fda00077c1670 */
[----:B------:R-:W-:Y:S05]  /*48f0*/  @P6 BRA `(.L_x_111) ;  /* 0x0000000000dc6947 */ /* 0x000fea0003800000 */
[----:B------:R-:W-:Y:S02]  /*4900*/  IMAD R20, R20, 0x2, R9 ;  /* 0x0000000214147824 */ /* 0x000fe400078e0209 */
[----:B------:R-:W-:Y:S02]  /*4910*/  IMAD.SHL.U32 R21, R7, 0x40, RZ ;  /* 0x0000004007157824 */ /* 0x000fe400078e00ff */
[----:B------:R-:W-:Y:S02]  /*4920*/  IMAD.MOV.U32 R24, RZ, RZ, RZ ;  /* 0x000000ffff187224 */ /* 0x000fe400078e00ff */
[----:B------:R-:W-:Y:S02]  /*4930*/  IMAD.MOV.U32 R4, RZ, RZ, R13 ;  /* 0x000000ffff047224 */ /* 0x000fe400078e000d */
[----:B------:R-:W-:Y:S02]  /*4940*/  IMAD.MOV.U32 R5, RZ, RZ, R0 ;  /* 0x000000ffff057224 */ /* 0x000fe400078e0000 */
[----:B------:R-:W-:-:S02]  /*4950*/  IMAD.MOV.U32 R7, RZ, RZ, R3 ;  /* 0x000000ffff077224 */ /* 0x000fc400078e0003 */
[----:B------:R-:W-:-:S07]  /*4960*/  IMAD.SHL.U32 R20, R20, 0x40, RZ ;  /* 0x0000004014147824 */ /* 0x000fce00078e00ff */
.L_x_114:
[----:B------:R-:W0:Y:S01]  /*4970*/  S2UR UR5, SR_CgaCtaId ;  /* 0x00000000000579c3 */ /* 0x000e220000008800 */
[----:B------:R-:W-:Y:S02]  /*4980*/  MOV R14, 0x400 ;  /* 0x00000400000e7802 */ /* 0x000fe40000000f00 */
[----:B------:R-:W-:-:S13]  /*4990*/  LOP3.LUT P1, RZ, R18, 0x7f, RZ, 0xc0, !PT ;  /* 0x0000007f12ff7812 */ /* 0x000fda000782c0ff */
[----:B------:R-:W1:Y:S01]  /*49a0*/  @!P1 LDC R15, c[0x0][0x500] ;  /* 0x00014000ff0f9b82 */ /* 0x000e620000000800 */
[----:B0-----:R-:W-:-:S05]  /*49b0*/  IMAD.U32 R9, RZ, RZ, UR5 ;  /* 0x00000005ff097e24 */ /* 0x001fca000f8e00ff */
[----:B------:R-:W-:Y:S02]  /*49c0*/  LEA R22, R9, R14, 0x18 ;  /* 0x0000000e09167211 */ /* 0x000fe400078ec0ff */
[----:B------:R-:W-:-:S03]  /*49d0*/  SHF.L.U32 R14, R5, 0x1f, RZ ;  /* 0x0000001f050e7819 */ /* 0x000fc600000006ff */
[----:B------:R-:W-:-:S04]  /*49e0*/  IMAD R23, R7, 0x8, R22 ;  /* 0x0000000807177824 */ /* 0x000fc800078e0216 */
[----:B------:R-:W0:Y:S02]  /*49f0*/  SYNCS.PHASECHK.TRANS64.TRYWAIT P0, [R23+URZ+0x28], R14 ;  /* 0x0000280e170075a7 */ /* 0x000e24000800017f */
[----:B01----:R-:W-:Y:S05]  /*4a00*/  @!P0 BRA `(.L_x_112) ;  /* 0x0000000c00988947 */ /* 0x003fea0003800000 */
.L_x_132:
[----:B0-----:R-:W-:Y:S01]  /*4a10*/  PRMT R14, R8, 0x9910, RZ ;  /* 0x00009910080e7816 */ /* 0x001fe200000000ff */
[----:B------:R0:W-:Y:S03]  /*4a20*/  @!P1 SYNCS.ARRIVE.TRANS64 RZ, [R23+URZ], R15 ;  /* 0x0000000f17ff99a7 */ /* 0x0001e6000800003f */
[----:B------:R-:W-:-:S13]  /*4a30*/  ISETP.NE.AND P0, PT, R14, 0x2, PT ;  /* 0x000000020e00780c */ /* 0x000fda0003f05270 */
[----:B0-----:R-:W-:Y:S05]  /*4a40*/  @P0 BRA `(.L_x_113) ;  /* 0x0000000000040947 */ /* 0x001fea0003800000 */
[----:B------:R-:W-:Y:S01]  /*4a50*/  BPT.TRAP 0x1 ;  /* 0x000000040000795c */ /* 0x000fe20000300000 */
.L_x_113:
[C---:B------:R-:W-:Y:S01]  /*4a60*/  IMAD R14, R7.reuse, 0x2000, R12 ;  /* 0x00002000070e7824 */ /* 0x040fe200078e020c */
[----:B------:R-:W-:Y:S01]  /*4a70*/  R2UR UR8, R22 ;  /* 0x00000000160872ca */ /* 0x000fe200000e0000 */
[----:B------:R-:W-:Y:S01]  /*4a80*/  IMAD R22, R7, 0x1000, R22 ;  /* 0x0000100007167824 */ /* 0x000fe200078e0216 */
[----:B------:R-:W-:Y:S01]  /*4a90*/  R2UR UR18, R20 ;  /* 0x00000000141272ca */ /* 0x000fe200000e0000 */
[----:B------:R-:W-:Y:S01]  /*4aa0*/  VIADD R4, R4, 0xffffffff ;  /* 0xffffffff04047836 */ /* 0x000fe20000000000 */
[----:B------:R-:W-:Y:S01]  /*4ab0*/  R2UR UR5, R14 ;  /* 0x000000000e0572ca */ /* 0x000fe200000e0000 */
[----:B------:R-:W-:Y:S01]  /*4ac0*/  UIADD3 UR6, UP0, UR24, 0xf0, URZ ;  /* 0x000000f018067890 */ /* 0x000fe2000ff1e03f */
[----:B------:R-:W-:Y:S01]  /*4ad0*/  R2UR UR11, R22 ;  /* 0x00000000160b72ca */ /* 0x000fe200000e0000 */
[----:B------:R-:W-:Y:S01]  /*4ae0*/  UIADD3 UR26, UP1, UR24, 0x1f0, URZ ;  /* 0x000001f0181a7890 */ /* 0x000fe2000ff3e03f */
[----:B------:R-:W-:Y:S01]  /*4af0*/  R2UR UR9, R23 ;  /* 0x00000000170972ca */ /* 0x000fe200000e0000 */
[----:B------:R-:W-:Y:S01]  /*4b00*/  UIADD3.X UR7, URZ, UR25, URZ, UP0, !UPT ;  /* 0x000000193f077290 */ /* 0x000fe200087fe43f */
[----:B------:R-:W-:Y:S01]  /*4b10*/  R2UR UR10, R24 ;  /* 0x00000000180a72ca */ /* 0x000fe200000e0000 */
[----:B------:R-:W-:Y:S01]  /*4b20*/  VIADD R7, R7, 0x1 ;  /* 0x0000000107077836 */ /* 0x000fe20000000000 */
[----:B------:R-:W-:Y:S01]  /*4b30*/  R2UR UR12, R6 ;  /* 0x00000000060c72ca */ /* 0x000fe200000e0000 */
[----:B------:R-:W-:Y:S01]  /*4b40*/  UIADD3.X UR27, URZ, UR25, URZ, UP1, !UPT ;  /* 0x000000193f1b7290 */ /* 0x000fe20008ffe43f */
[----:B------:R-:W-:Y:S01]  /*4b50*/  R2UR UR19, R21 ;  /* 0x00000000151372ca */ /* 0x000fe200000e0000 */
[----:B------:R-:W-:Y:S01]  /*4b60*/  UMOV UR20, 0x30000 ;  /* 0x0003000000147882 */ /* 0x000fe20000000000 */
[----:B------:R-:W-:Y:S01]  /*4b70*/  ISETP.GT.AND P1, PT, R4, 0x1, PT ;  /* 0x000000010400780c */ /* 0x000fe20003f24270 */
[----:B------:R-:W-:Y:S01]  /*4b80*/  UIADD3 UR8, UR8, UR5, URZ ;  /* 0x0000000508087290 */ /* 0x000fe2000fffe03f */
[----:B------:R-:W-:Y:S01]  /*4b90*/  ISETP.NE.AND P0, PT, R7, 0x5, PT ;  /* 0x000000050700780c */ /* 0x000fe20003f05270 */
[----:B------:R-:W-:Y:S01]  /*4ba0*/  UIADD3 UR5, UR11, 0xa100, URZ ;  /* 0x0000a1000b057890 */ /* 0x000fe2000fffe03f */
[----:B------:R-:W-:Y:S01]  /*4bb0*/  VIADD R24, R24, 0x40 ;  /* 0x0000004018187836 */ /* 0x000fe20000000000 */
[----:B------:R-:W-:Y:S01]  /*4bc0*/  UMOV UR14, 0x0 ;  /* 0x00000000000e7882 */ /* 0x000fe20000000000 */
[----:B------:R-:W-:Y:S01]  /*4bd0*/  UMOV UR15, 0x10000000 ;  /* 0x10000000000f7882 */ /* 0x000fe20000000000 */
[----:B------:R-:W-:Y:S01]  /*4be0*/  UMOV UR11, UR18 ;  /* 0x00000012000b7c82 */ /* 0x000fe20008000000 */
[----:B------:R-:W-:-:S02]  /*4bf0*/  SEL R14, RZ, 0x1, P0 ;  /* 0x00000001ff0e7807 */ /* 0x000fc40000000000 */
[----:B------:R0:W-:Y:S01]  /*4c00*/  UTMALDG.3D.MULTICAST [UR8], [UR6], UR20, desc[UR14] ;  /* 0x00000e08060073b4 */ /* 0x0001e20008011814 */
[----:B------:R-:W-:Y:S02]  /*4c10*/  SEL R7, R7, RZ, P0 ;  /* 0x000000ff07077207 */ /* 0x000fe40000000000 */
[----:B------:R-:W-:Y:S01]  /*4c20*/  LOP3.LUT R5, R5, R14, RZ, 0x3c, !PT ;  /* 0x0000000e05057212 */ /* 0x000fe200078e3cff */
[----:B0-----:R-:W-:Y:S01]  /*4c30*/  UMOV UR8, UR5 ;  /* 0x0000000500087c82 */ /* 0x001fe20008000000 */
[----:B------:R-:W-:Y:S02]  /*4c40*/  UMOV UR11, UR19 ;  /* 0x00000013000b7c82 */ /* 0x000fe40008000000 */
[----:B------:R0:W-:Y:S02]  /*4c50*/  UTMALDG.3D [UR8], [UR26], desc[UR14] ;  /* 0x00000e081a0075b4 */ /* 0x0001e40008011000 */
[----:B0-----:R-:W-:Y:S05]  /*4c60*/  @P1 BRA `(.L_x_114) ;  /* 0xfffffffc00401947 */ /* 0x001fea000383ffff */
.L_x_111:
[----:B------:R-:W-:Y:S05]  /*4c70*/  BSYNC B1 ;  /* 0x0000000000017941 */ /* 0x000fea0003800000 */
.L_x_110:
[----:B------:R-:W-:Y:S01]  /*4c80*/  LOP3.LUT P1, RZ, R11, 0xff, RZ, 0xc0, !PT ;  /* 0x000000ff0bff7812 */ /* 0x000fe2000782c0ff */
[C---:B------:R-:W-:Y:S01]  /*4c90*/  IMAD.IADD R6, R10.reuse, 0x1, R3 ;  /* 0x000000010a067824 */ /* 0x040fe200078e0203 */
[----:B------:R-:W-:Y:S01]  /*4ca0*/  ULDC.64 UR6, c[0x0][0x650] ;  /* 0x0001940000067ab9 */ /* 0x000fe20000000a00 */
[----:B------:R-:W-:Y:S01]  /*4cb0*/  ISETP.GE.U32.AND P2, PT, R10, 0x5, PT ;  /* 0x000000050a00780c */ /* 0x000fe20003f46070 */
[----:B------:R-:W-:Y:S01]  /*4cc0*/  BSSY B1, `(.L_x_115) ;  /* 0x000006c000017945 */ /* 0x000fe20003800000 */
[----:B------:R-:W-:Y:S01]  /*4cd0*/  IMAD.MOV.U32 R20, RZ, RZ, -0x1 ;  /* 0xffffffffff147424 */ /* 0x000fe200078e00ff */
[----:B------:R-:W-:Y:S01]  /*4ce0*/  ISETP.GT.U32.AND P0, PT, R6, 0x4, PT ;  /* 0x000000040600780c */ /* 0x000fe20003f04070 */
[----:B------:R-:W-:Y:S01]  /*4cf0*/  IMAD.MOV.U32 R7, RZ, RZ, -0x1 ;  /* 0xffffffffff077424 */ /* 0x000fe200078e00ff */
[----:B------:R-:W-:Y:S02]  /*4d00*/  PRMT R11, RZ, 0x7610, R11 ;  /* 0x00007610ff0b7816 */ /* 0x000fe4000000000b */
[----:B------:R-:W-:-:S03]  /*4d10*/  ISETP.LT.U32.AND P0, PT, R10, 0x5, P0 ;  /* 0x000000050a00780c */ /* 0x000fc60000701070 */
[----:B------:R-:W0:Y:S01]  /*4d20*/  @P1 S2R R9, SR_CgaCtaId ;  /* 0x0000000000091919 */ /* 0x000e220000008800 */
[----:B------:R-:W-:-:S04]  /*4d30*/  @P1 MOV R4, 0x400 ;  /* 0x0000040000041802 */ /* 0x000fc80000000f00 */
[----:B0-----:R-:W-:Y:S01]  /*4d40*/  @P1 LEA R3, R9, R4, 0x18 ;  /* 0x0000000409031211 */ /* 0x001fe200078ec0ff */
[----:B------:R-:W-:-:S03]  /*4d50*/  IMAD.WIDE.U32 R4, R6, -0x33333333, RZ ;  /* 0xcccccccd06047825 */ /* 0x000fc600078e00ff */
[----:B------:R0:W-:Y:S01]  /*4d60*/  @P1 SYNCS.ARRIVE.TRANS64.A1T0 RZ, [R3+URZ+0x68], RZ ;  /* 0x000068ff03ff19a7 */ /* 0x0001e2000810003f */
[----:B------:R-:W-:Y:S02]  /*4d70*/  IADD3 R16, P1, R16, UR22, RZ ;  /* 0x0000001610107c10 */ /* 0x000fe4000ff3e0ff */
[----:B------:R-:W-:Y:S02]  /*4d80*/  SHF.R.U32.HI R5, RZ, 0x2, R5 ;  /* 0x00000002ff057819 */ /* 0x000fe40000011605 */
[----:B------:R-:W-:Y:S02]  /*4d90*/  IADD3.X R17, R17, UR13, RZ, P1, !PT ;  /* 0x0000000d11117c10 */ /* 0x000fe40008ffe4ff */
[----:B------:R-:W-:Y:S02]  /*4da0*/  PRMT R4, RZ, 0x7610, R4 ;  /* 0x00007610ff047816 */ /* 0x000fe40000000004 */
[----:B0-----:R-:W-:Y:S02]  /*4db0*/  SEL R3, RZ, 0x1, !P0 ;  /* 0x00000001ff037807 */ /* 0x001fe40004000000 */
[----:B------:R-:W-:-:S02]  /*4dc0*/  ISETP.GE.U32.AND P0, PT, R16, UR6, PT ;  /* 0x0000000610007c0c */ /* 0x000fc4000bf06070 */
[----:B------:R-:W-:Y:S01]  /*4dd0*/  LOP3.LUT R0, R0, R3, RZ, 0x3c, !PT ;  /* 0x0000000300007212 */ /* 0x000fe200078e3cff */
[----:B------:R-:W-:Y:S01]  /*4de0*/  IMAD R3, R5, -0x5, R6 ;  /* 0xfffffffb05037824 */ /* 0x000fe200078e0206 */
[----:B------:R-:W-:Y:S01]  /*4df0*/  ISETP.GE.U32.AND.EX P0, PT, R17, UR7, PT, P0 ;  /* 0x0000000711007c0c */ /* 0x000fe2000bf06100 */
[----:B------:R-:W-:Y:S01]  /*4e00*/  IMAD.MOV.U32 R6, RZ, RZ, -0x1 ;  /* 0xffffffffff067424 */ /* 0x000fe200078e00ff */
[----:B------:R-:W-:-:S11]  /*4e10*/  @P2 LOP3.LUT R0, R0, 0x1, R5, 0x78, !PT ;  /* 0x0000000100002812 */ /* 0x000fd600078e7805 */
[----:B------:R-:W-:Y:S05]  /*4e20*/  @P0 BRA `(.L_x_116) ;  /* 0x0000000400540947 */ /* 0x000fea0003800000 */
[----:B------:R-:W0:Y:S01]  /*4e30*/  S2R R15, SR_CTAID.X ;  /* 0x00000000000f7919 */ /* 0x000e220000002500 */
[----:B------:R-:W-:Y:S01]  /*4e40*/  ULDC.64 UR6, c[0x0][0x628] ;  /* 0x00018a0000067ab9 */ /* 0x000fe20000000a00 */
[----:B------:R-:W-:Y:S01]  /*4e50*/  ULDC UR8, c[0x0][0x630] ;  /* 0x00018c0000087ab9 */ /* 0x000fe20000000800 */
[----:B------:R-:W-:Y:S01]  /*4e60*/  ISETP.NE.U32.AND P0, PT, RZ, UR6, PT ;  /* 0x00000006ff007c0c */ /* 0x000fe2000bf05070 */
[----:B------:R-:W1:Y:S01]  /*4e70*/  S2R R20, SR_CTAID.Y ;  /* 0x0000000000147919 */ /* 0x000e620000002600 */
[----:B------:R-:W-:Y:S01]  /*4e80*/  ULDC UR9, c[0x0][0x150] ;  /* 0x0000540000097ab9 */ /* 0x000fe20000000800 */
[----:B------:R-:W-:Y:S01]  /*4e90*/  IMAD.MOV.U32 R4, RZ, RZ, R16 ;  /* 0x000000ffff047224 */ /* 0x000fe200078e0010 */
[----:B------:R-:W-:Y:S01]  /*4ea0*/  ISETP.NE.AND.EX P0, PT, RZ, UR7, PT, P0 ;  /* 0x00000007ff007c0c */ /* 0x000fe2000bf05300 */
[----:B------:R-:W-:Y:S01]  /*4eb0*/  IMAD.MOV.U32 R5, RZ, RZ, R17 ;  /* 0x000000ffff057224 */ /* 0x000fe200078e0011 */
[----:B0-----:R-:W-:-:S11]  /*4ec0*/  I2FP.F32.U32 R22, R15 ;  /* 0x0000000f00167245 */ /* 0x001fd60000201000 */
[----:B------:R-:W-:Y:S05]  /*4ed0*/  @!P0 BRA `(.L_x_117) ;  /* 0x0000000000288947 */ /* 0x000fea0003800000 */
[----:B------:R-:W-:Y:S02]  /*4ee0*/  ULDC UR5, c[0x0][0x634] ;  /* 0x00018d0000057ab9 */ /* 0x000fe40000000800 */
[----:B------:R-:W-:-:S05]  /*4ef0*/  IADD3 R5, P0, R16, UR5, RZ ;  /* 0x0000000510057c10 */ /* 0x000fca000ff1e0ff */
[----:B------:R-:W-:-:S04]  /*4f00*/  IMAD.X R21, RZ, RZ, R17, P0 ;  /* 0x000000ffff157224 */ /* 0x000fc800000e0611 */
[----:B------:R-:W-:-:S04]  /*4f10*/  IMAD.WIDE.U32 R6, R21, UR6, RZ ;  /* 0x0000000615067c25 */ /* 0x000fc8000f8e00ff */
[----:B------:R-:W-:-:S04]  /*4f20*/  IMAD.WIDE.U32 R6, P0, R5, UR7, R6 ;  /* 0x0000000705067c25 */ /* 0x000fc8000f800006 */
[----:B------:R-:W-:-:S04]  /*4f30*/  IMAD.WIDE.U32 R4, R5, UR6, RZ ;  /* 0x0000000605047c25 */ /* 0x000fc8000f8e00ff */
[----:B------:R-:W-:Y:S01]  /*4f40*/  IMAD.MOV.U32 R4, RZ, RZ, R7 ;  /* 0x000000ffff047224 */ /* 0x000fe200078e0007 */
[----:B------:R-:W-:Y:S01]  /*4f50*/  IADD3 RZ, P1, R5, R6, RZ ;  /* 0x0000000605ff7210 */ /* 0x000fe20007f3e0ff */
[----:B------:R-:W-:-:S04]  /*4f60*/  IMAD.X R5, RZ, RZ, RZ, P0 ;  /* 0x000000ffff057224 */ /* 0x000fc800000e06ff */
[----:B------:R-:W-:-:S08]  /*4f70*/  IMAD.WIDE.U32.X R4, R21, UR7, R4, P1 ;  /* 0x0000000715047c25 */ /* 0x000fd000088e0404 */
.L_x_117:
[--C-:B------:R-:W-:Y:S01]  /*4f80*/  SHF.R.U64 R14, R4, UR8, R5.reuse ;  /* 0x00000008040e7c19 */ /* 0x100fe20008001205 */
[----:B------:R-:W-:Y:S01]  /*4f90*/  FMUL R22, R22, UR9 ;  /* 0x0000000916167c20 */ /* 0x000fe20008400000 */
[----:B------:R-:W-:Y:S01]  /*4fa0*/  SHF.R.U32.HI R4, RZ, UR8, R5 ;  /* 0x00000008ff047c19 */ /* 0x000fe20008011605 */
[----:B------:R-:W0:Y:S01]  /*4fb0*/  LDC R6, c[0x0][0x144] ;  /* 0x00005100ff067b82 */ /* 0x000e220000000800 */
[----:B------:R-:W-:Y:S01]  /*4fc0*/  IADD3 R5, P0, RZ, -R14, RZ ;  /* 0x8000000eff057210 */ /* 0x000fe20007f1e0ff */
[----:B------:R-:W-:Y:S01]  /*4fd0*/  ULDC UR5, c[0x0][0x154] ;  /* 0x0000550000057ab9 */ /* 0x000fe20000000800 */
[----:B-1----:R-:W-:Y:S01]  /*4fe0*/  I2FP.F32.U32 R7, R20 ;  /* 0x0000001400077245 */ /* 0x002fe20000201000 */
[----:B------:R-:W1:Y:S01]  /*4ff0*/  F2I.U32.TRUNC.NTZ R22, R22 ;  /* 0x0000001600167305 */ /* 0x000e62000020f000 */
[----:B------:R-:W-:Y:S01]  /*5000*/  ULDC.64 UR6, c[0x0][0x620] ;  /* 0x0001880000067ab9 */ /* 0x000fe20000000a00 */
[----:B------:R-:W-:Y:S01]  /*5010*/  IMAD.X R4, RZ, RZ, ~R4, P0 ;  /* 0x000000ffff047224 */ /* 0x000fe200000e0e04 */
[----:B------:R-:W-:Y:S01]  /*5020*/  ISETP.NE.AND P2, PT, R2, 0x1, PT ;  /* 0x000000010200780c */ /* 0x000fe20003f45270 */
[----:B------:R-:W-:Y:S01]  /*5030*/  FMUL R23, R7, UR5 ;  /* 0x0000000507177c20 */ /* 0x000fe20008400000 */
[----:B------:R-:W2:Y:S01]  /*5040*/  LDC R25, c[0x0][0x148] ;  /* 0x00005200ff197b82 */ /* 0x000ea20000000800 */
[----:B------:R-:W-:Y:S01]  /*5050*/  IMAD R4, R4, UR6, RZ ;  /* 0x0000000604047c24 */ /* 0x000fe2000f8e02ff */
[----:B------:R-:W-:-:S03]  /*5060*/  ULDC UR5, c[0x0][0x618] ;  /* 0x0001860000057ab9 */ /* 0x000fc60000000800 */
[----:B------:R-:W3:Y:S01]  /*5070*/  F2I.U32.TRUNC.NTZ R23, R23 ;  /* 0x0000001700177305 */ /* 0x000ee2000020f000 */
[C---:B------:R-:W-:Y:S02]  /*5080*/  IMAD R7, R5.reuse, UR7, R4 ;  /* 0x0000000705077c24 */ /* 0x040fe4000f8e0204 */
[----:B------:R-:W-:Y:S01]  /*5090*/  IMAD.WIDE.U32 R4, R5, UR6, R16 ;  /* 0x0000000605047c25 */ /* 0x000fe2000f8e0010 */
[----:B------:R-:W-:Y:S02]  /*50a0*/  ULDC.64 UR6, c[0x0][0x640] ;  /* 0x0001900000067ab9 */ /* 0x000fe40000000a00 */
[----:B------:R-:W-:Y:S01]  /*50b0*/  ISETP.NE.U32.AND P0, PT, RZ, UR6, PT ;  /* 0x00000006ff007c0c */ /* 0x000fe2000bf05070 */
[----:B------:R-:W-:Y:S02]  /*50c0*/  IMAD.IADD R5, R5, 0x1, R7 ;  /* 0x0000000105057824 */ /* 0x000fe400078e0207 */
[----:B-1----:R-:W-:Y:S01]  /*50d0*/  IMAD.MOV R22, RZ, RZ, -R22 ;  /* 0x000000ffff167224 */ /* 0x002fe200078e0a16 */
[----:B------:R-:W-:-:S02]  /*50e0*/  ISETP.NE.AND.EX P0, PT, RZ, UR7, PT, P0 ;  /* 0x00000007ff007c0c */ /* 0x000fc4000bf05300 */
[----:B------:R-:W-:Y:S01]  /*50f0*/  SHF.R.U64 R21, R4, UR5, R5 ;  /* 0x0000000504157c19 */ /* 0x000fe20008001205 */
[----:B0-----:R-:W-:Y:S01]  /*5100*/  IMAD R15, R6, R22, R15 ;  /* 0x00000016060f7224 */ /* 0x001fe200078e020f */
[----:B------:R-:W-:Y:S01]  /*5110*/  SHF.R.U32.HI R4, RZ, UR5, R5 ;  /* 0x00000005ff047c19 */ /* 0x000fe20008011605 */
[----:B------:R-:W-:Y:S01]  /*5120*/  ULDC UR5, c[0x0][0x608] ;  /* 0x0001820000057ab9 */ /* 0x000fe20000000800 */
[----:B---3--:R-:W-:Y:S02]  /*5130*/  IMAD.MOV R6, RZ, RZ, -R23 ;  /* 0x000000ffff067224 */ /* 0x008fe400078e0a17 */
[--C-:B------:R-:W-:Y:S02]  /*5140*/  SHF.R.U64 R22, R21, UR5, R4.reuse ;  /* 0x0000000515167c19 */ /* 0x100fe40008001204 */
[----:B------:R-:W-:Y:S01]  /*5150*/  SHF.R.U32.HI R5, RZ, UR5, R4 ;  /* 0x00000005ff057c19 */ /* 0x000fe20008011604 */
[----:B------:R-:W-:Y:S01]  /*5160*/  ULDC UR5, c[0x0][0x658] ;  /* 0x0001960000057ab9 */ /* 0x000fe20000000800 */
[----:B--2---:R-:W-:-:S02]  /*5170*/  @P2 IMAD R15, R25, R6, R20 ;  /* 0x00000006190f2224 */ /* 0x004fc400078e0214 */
[--C-:B------:R-:W-:Y:S02]  /*5180*/  SHF.R.U64 R20, R22, UR5, R5.reuse ;  /* 0x0000000516147c19 */ /* 0x100fe40008001205 */
[----:B------:R-:W-:-:S03]  /*5190*/  SHF.R.U32.HI R23, RZ, UR5, R5 ;  /* 0x00000005ff177c19 */ /* 0x000fc60008011605 */
[----:B------:R-:W-:Y:S02]  /*51a0*/  IMAD.MOV.U32 R6, RZ, RZ, R20 ;  /* 0x000000ffff067224 */ /* 0x000fe400078e0014 */
[----:B------:R-:W-:Y:S01]  /*51b0*/  IMAD.MOV.U32 R5, RZ, RZ, R23 ;  /* 0x000000ffff057224 */ /* 0x000fe200078e0017 */
[----:B------:R-:W-:Y:S06]  /*51c0*/  @!P0 BRA `(.L_x_118) ;  /* 0x00000000002c8947 */ /* 0x000fec0003800000 */
        /* <DEDUP_REMOVED lines=9> */
[----:B------:R-:W-:-:S04]  /*5260*/  IMAD.WIDE.U32.X R4, R23, UR7, R4, P1 ;  /* 0x0000000717047c25 */ /* 0x000fc800088e0404 */
[----:B------:R-:W-:-:S07]  /*5270*/  IMAD.MOV.U32 R6, RZ, RZ, R4 ;  /* 0x000000ffff067224 */ /* 0x000fce00078e0004 */
.L_x_118:
[----:B------:R-:W-:Y:S01]  /*5280*/  ULDC UR5, c[0x0][0x648] ;  /* 0x0001920000057ab9 */ /* 0x000fe20000000800 */
[----:B------:R-:W-:Y:S01]  /*5290*/  LOP3.LUT R4, R22, UR16, RZ, 0xc0, !PT ;  /* 0x0000001016047c12 */ /* 0x000fe2000f8ec0ff */
[----:B------:R-:W-:Y:S01]  /*52a0*/  ULDC UR6, c[0x0][0x610] ;  /* 0x0001840000067ab9 */ /* 0x000fe20000000800 */
[----:B------:R-:W-:Y:S01]  /*52b0*/  SHF.R.U64 R5, R6, UR5, R5 ;  /* 0x0000000506057c19 */ /* 0x000fe20008001205 */
[----:B------:R-:W-:Y:S01]  /*52c0*/  ULDC UR5, c[0x0][0x638] ;  /* 0x00018e0000057ab9 */ /* 0x000fe20000000800 */
[----:B------:R-:W-:Y:S01]  /*52d0*/  LOP3.LUT R21, R21, UR4, RZ, 0xc0, !PT ;  /* 0x0000000415157c12 */ /* 0x000fe2000f8ec0ff */
[----:B------:R-:W-:Y:S02]  /*52e0*/  IMAD.MOV.U32 R6, RZ, RZ, R14 ;  /* 0x000000ffff067224 */ /* 0x000fe400078e000e */
[----:B------:R-:W-:Y:S02]  /*52f0*/  IMAD.MOV R7, RZ, RZ, -R5 ;  /* 0x000000ffff077224 */ /* 0x000fe400078e0a05 */
[----:B------:R-:W-:-:S02]  /*5300*/  IMAD R4, R5, UR17, R4 ;  /* 0x0000001105047c24 */ /* 0x000fc4000f8e0204 */
[----:B------:R-:W-:Y:S01]  /*5310*/  IMAD R20, R7, UR5, R20 ;  /* 0x0000000507147c24 */ /* 0x000fe2000f8e0214 */
[----:B------:R-:W-:Y:S01]  /*5320*/  ULDC UR5, c[0x0][0x600] ;  /* 0x0001800000057ab9 */ /* 0x000fe20000000800 */
[----:B------:R-:W-:Y:S02]  /*5330*/  IMAD R15, R4, UR6, R15 ;  /* 0x00000006040f7c24 */ /* 0x000fe4000f8e020f */
[----:B------:R-:W-:Y:S02]  /*5340*/  IMAD R20, R20, UR5, R21 ;  /* 0x0000000514147c24 */ /* 0x000fe4000f8e0215 */
[----:B------:R-:W-:-:S03]  /*5350*/  IMAD.MOV.U32 R4, RZ, RZ, 0x1 ;  /* 0x00000001ff047424 */ /* 0x000fc600078e00ff */
[----:B------:R-:W-:Y:S02]  /*5360*/  SEL R7, R20, R15, !P2 ;  /* 0x0000000f14077207 */ /* 0x000fe40005000000 */
[----:B------:R-:W-:-:S07]  /*5370*/  SEL R20, R15, R20, !P2 ;  /* 0x000000140f147207 */ /* 0x000fce0005000000 */
.L_x_116:
[----:B------:R-:W-:Y:S05]  /*5380*/  BSYNC B1 ;  /* 0x0000000000017941 */ /* 0x000fea0003800000 */
.L_x_115:
[----:B------:R-:W-:-:S13]  /*5390*/  LOP3.LUT P0, RZ, R4, 0xff, RZ, 0xc0, !PT ;  /* 0x000000ff04ff7812 */ /* 0x000fda000780c0ff */
[----:B------:R-:W-:Y:S05]  /*53a0*/  @P0 BRA `(.L_x_119) ;  /* 0xfffffff400380947 */ /* 0x000fea000383ffff */
[----:B------:R-:W-:Y:S05]  /*53b0*/  BSYNC B0 ;  /* 0x0000000000007941 */ /* 0x000fea0003800000 */
.L_x_108:
[----:B------:R-:W-:-:S03]  /*53c0*/  UMOV UR5, 0xffffffff ;  /* 0xffffffff00057882 */ /* 0x000fc60000000000 */
[----:B------:R-:W-:Y:S05]  /*53d0*/  BRA.DIV UR5, `(.L_x_120) ;  /* 0x0000000605387947 */ /* 0x000fea000b800000 */
[----:B------:R-:W-:-:S13]  /*53e0*/  ELECT P6, URZ, PT ;  /* 0x00000000003f782f */ /* 0x000fda00038c0000 */
.L_x_135:
[----:B------:R-:W-:Y:S04]  /*53f0*/  BSSY B0, `(.L_x_121) ;  /* 0x0000034000007945 */ /* 0x000fe80003800000 */
[----:B------:R-:W-:Y:S05]  /*5400*/  @!P6 BRA `(.L_x_122) ;  /* 0x0000000000c8e947 */ /* 0x000fea0003800000 */
[----:B------:R-:W-:-:S04]  /*5410*/  LOP3.LUT R19, R19, 0x2, RZ, 0xfc, !PT ;  /* 0x0000000213137812 */ /* 0x000fc800078efcff */
[----:B------:R-:W-:-:S13]  /*5420*/  ISETP.NE.AND P0, PT, R19, 0x3, PT ;  /* 0x000000031300780c */ /* 0x000fda0003f05270 */
[----:B------:R-:W-:Y:S05]  /*5430*/  @!P0 BRA `(.L_x_123) ;  /* 0x0000000000048947 */ /* 0x000fea0003800000 */
[----:B------:R-:W-:Y:S01]  /*5440*/  BPT.TRAP 0x1 ;  /* 0x000000040000795c */ /* 0x000fe20000300000 */
.L_x_123:
[----:B------:R-:W0:Y:S01]  /*5450*/  S2R R5, SR_CgaCtaId ;  /* 0x0000000000057919 */ /* 0x000e220000008800 */
[----:B------:R-:W-:Y:S02]  /*5460*/  MOV R2, 0x400 ;  /* 0x0000040000027802 */ /* 0x000fe40000000f00 */
[----:B------:R-:W-:Y:S02]  /*5470*/  SHF.L.U32 R4, R0, 0x1f, RZ ;  /* 0x0000001f00047819 */ /* 0x000fe400000006ff */
[----:B0-----:R-:W-:-:S05]  /*5480*/  LEA R2, R5, R2, 0x18 ;  /* 0x0000000205027211 */ /* 0x001fca00078ec0ff */
[----:B------:R-:W-:-:S04]  /*5490*/  VIADD R2, R2, 0x28 ;  /* 0x0000002802027836 */ /* 0x000fc80000000000 */
[C---:B------:R-:W-:Y:S02]  /*54a0*/  IMAD R7, R3.reuse, 0x8, R2 ;  /* 0x0000000803077824 */ /* 0x040fe400078e0202 */
[----:B------:R-:W-:Y:S02]  /*54b0*/  VIADD R3, R3, 0x1 ;  /* 0x0000000103037836 */ /* 0x000fe40000000000 */
[----:B------:R-:W0:Y:S03]  /*54c0*/  SYNCS.PHASECHK.TRANS64.TRYWAIT P0, [R7+URZ], R4 ;  /* 0x00000004070075a7 */ /* 0x000e26000800017f */
[----:B------:R-:W-:-:S04]  /*54d0*/  ISETP.NE.AND P1, PT, R3, 0x5, PT ;  /* 0x000000050300780c */ /* 0x000fc80003f25270 */
[----:B------:R-:W-:Y:S02]  /*54e0*/  SEL R5, RZ, 0x1, P1 ;  /* 0x00000001ff057807 */ /* 0x000fe40000800000 */
[----:B------:R-:W-:Y:S02]  /*54f0*/  SEL R3, R3, RZ, P1 ;  /* 0x000000ff03037207 */ /* 0x000fe40000800000 */
[----:B------:R-:W-:-:S03]  /*5500*/  LOP3.LUT R6, R0, R5, RZ, 0x3c, !PT ;  /* 0x0000000500067212 */ /* 0x000fc600078e3cff */
[----:B------:R-:W-:Y:S01]  /*5510*/  IMAD R8, R3, 0x8, R2 ;  /* 0x0000000803087824 */ /* 0x000fe200078e0202 */
[----:B------:R-:W-:Y:S01]  /*5520*/  SHF.L.U32 R5, R6, 0x1f, RZ ;  /* 0x0000001f06057819 */ /* 0x000fe200000006ff */
[----:B0-----:R-:W-:Y:S06]  /*5530*/  @!P0 BRA `(.L_x_124) ;  /* 0x0000000400008947 */ /* 0x001fec0003800000 */
.L_x_136:
[----:B------:R-:W1:Y:S01]  /*5540*/  SYNCS.PHASECHK.TRANS64.TRYWAIT P0, [R8+URZ], R5 ;  /* 0x00000005080075a7 */ /* 0x000e62000800017f */
[----:B------:R-:W-:-:S05]  /*5550*/  VIADD R0, R3, 0x1 ;  /* 0x0000000103007836 */ /* 0x000fca0000000000 */
[----:B------:R-:W-:-:S04]  /*5560*/  ISETP.NE.AND P1, PT, R0, 0x5, PT ;  /* 0x000000050000780c */ /* 0x000fc80003f25270 */
[----:B------:R-:W-:Y:S02]  /*5570*/  SEL R3, RZ, 0x1, P1 ;  /* 0x00000001ff037807 */ /* 0x000fe40000800000 */
[----:B0-----:R-:W-:Y:S02]  /*5580*/  SEL R7, R0, RZ, P1 ;  /* 0x000000ff00077207 */ /* 0x001fe40000800000 */
[----:B------:R-:W-:-:S03]  /*5590*/  LOP3.LUT R6, R6, R3, RZ, 0x3c, !PT ;  /* 0x0000000306067212 */ /* 0x000fc600078e3cff */
[----:B------:R-:W-:Y:S01]  /*55a0*/  IMAD R9, R7, 0x8, R2 ;  /* 0x0000000807097824 */ /* 0x000fe200078e0202 */
[----:B------:R-:W-:Y:S01]  /*55b0*/  SHF.L.U32 R4, R6, 0x1f, RZ ;  /* 0x0000001f06047819 */ /* 0x000fe200000006ff */
[----:B-1----:R-:W-:Y:S06]  /*55c0*/  @!P0 BRA `(.L_x_125) ;  /* 0x0000000000f08947 */ /* 0x002fec0003800000 */
.L_x_137:
[----:B------:R-:W1:Y:S01]  /*55d0*/  SYNCS.PHASECHK.TRANS64.TRYWAIT P0, [R9+URZ], R4 ;  /* 0x00000004090075a7 */ /* 0x000e62000800017f */
[----:B------:R-:W-:-:S05]  /*55e0*/  VIADD R0, R7, 0x1 ;  /* 0x0000000107007836 */ /* 0x000fca0000000000 */
[----:B------:R-:W-:-:S04]  /*55f0*/  ISETP.NE.AND P1, PT, R0, 0x5, PT ;  /* 0x000000050000780c */ /* 0x000fc80003f25270 */
[----:B------:R-:W-:Y:S02]  /*5600*/  SEL R3, RZ, 0x1, P1 ;  /* 0x00000001ff037807 */ /* 0x000fe40000800000 */
[----:B------:R-:W-:Y:S02]  /*5610*/  SEL R7, R0, RZ, P1 ;  /* 0x000000ff00077207 */ /* 0x000fe40000800000 */
[----:B------:R-:W-:-:S03]  /*5620*/  LOP3.LUT R11, R6, R3, RZ, 0x3c, !PT ;  /* 0x00000003060b7212 */ /* 0x000fc600078e3cff */
[----:B------:R-:W-:Y:S01]  /*5630*/  IMAD R6, R7, 0x8, R2 ;  /* 0x0000000807067824 */ /* 0x000fe200078e0202 */
[----:B0-----:R-:W-:Y:S01]  /*5640*/  SHF.L.U32 R5, R11, 0x1f, RZ ;  /* 0x0000001f0b057819 */ /* 0x001fe200000006ff */
[----:B-1----:R-:W-:Y:S06]  /*5650*/  @!P0 BRA `(.L_x_126) ;  /* 0x0000000000e08947 */ /* 0x002fec0003800000 */
.L_x_138:
[----:B------:R-:W1:Y:S01]  /*5660*/  SYNCS.PHASECHK.TRANS64.TRYWAIT P0, [R6+URZ], R5 ;  /* 0x00000005060075a7 */ /* 0x000e62000800017f */
[----:B------:R-:W-:-:S05]  /*5670*/  VIADD R0, R7, 0x1 ;  /* 0x0000000107007836 */ /* 0x000fca0000000000 */
[----:B------:R-:W-:-:S04]  /*5680*/  ISETP.NE.AND P1, PT, R0, 0x5, PT ;  /* 0x000000050000780c */ /* 0x000fc80003f25270 */
[----:B0-----:R-:W-:Y:S02]  /*5690*/  SEL R4, RZ, 0x1, P1 ;  /* 0x00000001ff047807 */ /* 0x001fe40000800000 */
[----:B------:R-:W-:Y:S02]  /*56a0*/  SEL R3, R0, RZ, P1 ;  /* 0x000000ff00037207 */ /* 0x000fe40000800000 */
[----:B------:R-:W-:Y:S01]  /*56b0*/  LOP3.LUT R0, R11, R4, RZ, 0x3c, !PT ;  /* 0x000000040b007212 */ /* 0x000fe200078e3cff */
[----:B-1----:R-:W-:Y:S06]  /*56c0*/  @!P0 BRA `(.L_x_127) ;  /* 0x0000000000d88947 */ /* 0x002fec0003800000 */
.L_x_139:
[----:B------:R-:W-:Y:S01]  /*56d0*/  IMAD R3, R3, 0x8, R2 ;  /* 0x0000000803037824 */ /* 0x000fe200078e0202 */
[----:B------:R-:W-:-:S07]  /*56e0*/  SHF.L.U32 R0, R0, 0x1f, RZ ;  /* 0x0000001f00007819 */ /* 0x000fce00000006ff */
.L_x_128:
[----:B-1----:R1:W2:Y:S02]  /*56f0*/  SYNCS.PHASECHK.TRANS64.TRYWAIT P0, [R3+URZ], R0 ;  /* 0x00000000030075a7 */ /* 0x0022a4000800017f */
[----:B--2---:R-:W-:Y:S05]  /*5700*/  @!P0 NANOSLEEP.SYNCS 0x989680 ;  /* 0x009896800000895d */ /* 0x004fea0003900000 */
[----:B------:R-:W2:Y:S02]  /*5710*/  @!P0 SYNCS.PHASECHK.TRANS64 P0, [R3+URZ], R0 ;  /* 0x00000000030085a7 */ /* 0x000ea4000800007f */
[----:B--2---:R-:W-:Y:S05]  /*5720*/  @!P0 BRA `(.L_x_128) ;  /* 0xfffffffc00f08947 */ /* 0x004fea000383ffff */
.L_x_122:
[----:B------:R-:W-:Y:S05]  /*5730*/  BSYNC B0 ;  /* 0x0000000000007941 */ /* 0x000fea0003800000 */
.L_x_121:
[----:B------:R-:W-:Y:S05]  /*5740*/  EXIT ;  /* 0x000000000000794d */ /* 0x000fea0003800000 */
.L_x_21:
[----:B----4-:R4:W0:Y:S02]  /*5750*/  SYNCS.PHASECHK.TRANS64.TRYWAIT P1, [R3+URZ], R0 ;  /* 0x00000000030075a7 */ /* 0x010824000802017f */
[----:B0-----:R-:W-:Y:S05]  /*5760*/  @!P1 NANOSLEEP.SYNCS 0x989680 ;  /* 0x009896800000995d */ /* 0x001fea0003900000 */
[----:B------:R-:W0:Y:S02]  /*5770*/  @!P1 SYNCS.PHASECHK.TRANS64 P1, [R3+URZ], R0 ;  /* 0x00000000030095a7 */ /* 0x000e24000802007f */
[----:B0-----:R-:W-:Y:S05]  /*5780*/  @!P1 BRA `(.L_x_21) ;  /* 0xfffffffc00f09947 */ /* 0x001fea000383ffff */
[----:B------:R-:W-:Y:S05]  /*5790*/  BRA `(.L_x_20) ;  /* 0xffffffbc00487947 */ /* 0x000fea000383ffff */
.L_x_26:
[----:B-1----:R1:W3:Y:S02]  /*57a0*/  SYNCS.PHASECHK.TRANS64.TRYWAIT P1, [R5+URZ], R4 ;  /* 0x00000004050075a7 */ /* 0x0022e4000802017f */
[----:B---3--:R-:W-:Y:S05]  /*57b0*/  @!P1 NANOSLEEP.SYNCS 0x989680 ;  /* 0x009896800000995d */ /* 0x008fea0003900000 */
[----:B------:R-:W3:Y:S02]  /*57c0*/  @!P1 SYNCS.PHASECHK.TRANS64 P1, [R5+URZ], R4 ;  /* 0x00000004050095a7 */ /* 0x000ee4000802007f */
[----:B---3--:R-:W-:Y:S05]  /*57d0*/  @!P1 BRA `(.L_x_26) ;  /* 0xfffffffc00f09947 */ /* 0x008fea000383ffff */
[----:B------:R-:W-:Y:S05]  /*57e0*/  BRA `(.L_x_25) ;  /* 0xffffffbc00f87947 */ /* 0x000fea000383ffff */
.L_x_109:
[----:B------:R-:W-:Y:S01]  /*57f0*/  BSSY B1, `(.L_x_129) ;  /* 0x0000006000017945 */ /* 0x000fe20003800000 */
[----:B------:R-:W-:-:S07]  /*5800*/  IMAD.MOV.U32 R15, RZ, RZ, -0x1 ;  /* 0xffffffffff0f7424 */ /* 0x000fce00078e00ff */
[----:B------:R-:W-:Y:S05]  /*5810*/  WARPSYNC.COLLECTIVE R15, `(.L_x_130) ;  /* 0x000000000f0c7348 */ /* 0x000fea0003c00000 */
[----:B------:R-:W-:Y:S02]  /*5820*/  ELECT P6, UR62, PT ;  /* 0x00000000003e782f */ /* 0x000fe400038c0000 */
[----:B------:R-:W-:Y:S01]  /*5830*/  MOV R14, UR62 ;  /* 0x0000003e000e7c02 */ /* 0x000fe20008000f00 */
[----:B------:R-:W-:Y:S10]  /*5840*/  ENDCOLLECTIVE ;  /* 0x000000000000791b */ /* 0x000ff40003800000 */
.L_x_130:
[----:B------:R-:W-:Y:S05]  /*5850*/  BSYNC B1 ;  /* 0x0000000000017941 */ /* 0x000fea0003800000 */
.L_x_129:
[----:B------:R-:W-:Y:S05]  /*5860*/  BRA `(.L_x_131) ;  /* 0xfffffff000147947 */ /* 0x000fea000383ffff */
.L_x_112:
[----:B0-----:R0:W1:Y:S02]  /*5870*/  SYNCS.PHASECHK.TRANS64.TRYWAIT P0, [R23+URZ+0x28], R14 ;  /* 0x0000280e170075a7 */ /* 0x001064000800017f */
[----:B-1----:R-:W-:Y:S05]  /*5880*/  @!P0 NANOSLEEP.SYNCS 0x989680 ;  /* 0x009896800000895d */ /* 0x002fea0003900000 */
[----:B------:R-:W1:Y:S02]  /*5890*/  @!P0 SYNCS.PHASECHK.TRANS64 P0, [R23+URZ+0x28], R14 ;  /* 0x0000280e170085a7 */ /* 0x000e64000800007f */
[----:B-1----:R-:W-:Y:S05]  /*58a0*/  @!P0 BRA `(.L_x_112) ;  /* 0xfffffffc00f08947 */ /* 0x002fea000383ffff */
[----:B------:R-:W-:Y:S05]  /*58b0*/  BRA `(.L_x_132) ;  /* 0xfffffff000547947 */ /* 0x000fea000383ffff */
.L_x_120:
[----:B------:R-:W-:Y:S01]  /*58c0*/  BSSY B0, `(.L_x_133) ;  /* 0x0000006000007945 */ /* 0x000fe20003800000 */
[----:B------:R-:W-:-:S07]  /*58d0*/  IMAD.MOV.U32 R15, RZ, RZ, -0x1 ;  /* 0xffffffffff0f7424 */ /* 0x000fce00078e00ff */
[----:B------:R-:W-:Y:S05]  /*58e0*/  WARPSYNC.COLLECTIVE R15, `(.L_x_134) ;  /* 0x000000000f0c7348 */ /* 0x000fea0003c00000 */
[----:B------:R-:W-:Y:S02]  /*58f0*/  ELECT P6, UR62, PT ;  /* 0x00000000003e782f */ /* 0x000fe400038c0000 */
[----:B------:R-:W-:Y:S01]  /*5900*/  MOV R14, UR62 ;  /* 0x0000003e000e7c02 */ /* 0x000fe20008000f00 */
[----:B------:R-:W-:Y:S10]  /*5910*/  ENDCOLLECTIVE ;  /* 0x000000000000791b */ /* 0x000ff40003800000 */
.L_x_134:
[----:B------:R-:W-:Y:S05]  /*5920*/  BSYNC B0 ;  /* 0x0000000000007941 */ /* 0x000fea0003800000 */
.L_x_133:
[----:B------:R-:W-:Y:S05]  /*5930*/  BRA `(.L_x_135) ;  /* 0xfffffff800ac7947 */ /* 0x000fea000383ffff */
.L_x_124:
[----:B0-----:R0:W1:Y:S02]  /*5940*/  SYNCS.PHASECHK.TRANS64.TRYWAIT P0, [R7+URZ], R4 ;  /* 0x00000004070075a7 */ /* 0x001064000800017f */
[----:B-1----:R-:W-:Y:S05]  /*5950*/  @!P0 NANOSLEEP.SYNCS 0x989680 ;  /* 0x009896800000895d */ /* 0x002fea0003900000 */
[----:B------:R-:W1:Y:S02]  /*5960*/  @!P0 SYNCS.PHASECHK.TRANS64 P0, [R7+URZ], R4 ;  /* 0x00000004070085a7 */ /* 0x000e64000800007f */
[----:B-1----:R-:W-:Y:S05]  /*5970*/  @!P0 BRA `(.L_x_124) ;  /* 0xfffffffc00f08947 */ /* 0x002fea000383ffff */
[----:B------:R-:W-:Y:S05]  /*5980*/  BRA `(.L_x_136) ;  /* 0xfffffff800ec7947 */ /* 0x000fea000383ffff */
.L_x_125:
[----:B0-----:R0:W1:Y:S02]  /*5990*/  SYNCS.PHASECHK.TRANS64.TRYWAIT P0, [R8+URZ], R5 ;  /* 0x00000005080075a7 */ /* 0x001064000800017f */
[----:B-1----:R-:W-:Y:S05]  /*59a0*/  @!P0 NANOSLEEP.SYNCS 0x989680 ;  /* 0x009896800000895d */ /* 0x002fea0003900000 */
[----:B------:R-:W1:Y:S02]  /*59b0*/  @!P0 SYNCS.PHASECHK.TRANS64 P0, [R8+URZ], R5 ;  /* 0x00000005080085a7 */ /* 0x000e64000800007f */
[----:B-1----:R-:W-:Y:S05]  /*59c0*/  @!P0 BRA `(.L_x_125) ;  /* 0xfffffffc00f08947 */ /* 0x002fea000383ffff */
[----:B------:R-:W-:Y:S05]  /*59d0*/  BRA `(.L_x_137) ;  /* 0xfffffff800fc7947 */ /* 0x000fea000383ffff */
.L_x_126:
[----:B0-----:R0:W1:Y:S02]  /*59e0*/  SYNCS.PHASECHK.TRANS64.TRYWAIT P0, [R9+URZ], R4 ;  /* 0x00000004090075a7 */ /* 0x001064000800017f */
[----:B-1----:R-:W-:Y:S05]  /*59f0*/  @!P0 NANOSLEEP.SYNCS 0x989680 ;  /* 0x009896800000895d */ /* 0x002fea0003900000 */
[----:B------:R-:W1:Y:S02]  /*5a00*/  @!P0 SYNCS.PHASECHK.TRANS64 P0, [R9+URZ], R4 ;  /* 0x00000004090085a7 */ /* 0x000e64000800007f */
[----:B-1----:R-:W-:Y:S05]  /*5a10*/  @!P0 BRA `(.L_x_126) ;  /* 0xfffffffc00f08947 */ /* 0x002fea000383ffff */
[----:B------:R-:W-:Y:S05]  /*5a20*/  BRA `(.L_x_138) ;  /* 0xfffffffc000c7947 */ /* 0x000fea000383ffff */
.L_x_127:
[----:B0-----:R0:W1:Y:S02]  /*5a30*/  SYNCS.PHASECHK.TRANS64.TRYWAIT P0, [R6+URZ], R5 ;  /* 0x00000005060075a7 */ /* 0x001064000800017f */
[----:B-1----:R-:W-:Y:S05]  /*5a40*/  @!P0 NANOSLEEP.SYNCS 0x989680 ;  /* 0x009896800000895d */ /* 0x002fea0003900000 */
[----:B------:R-:W1:Y:S02]  /*5a50*/  @!P0 SYNCS.PHASECHK.TRANS64 P0, [R6+URZ], R5 ;  /* 0x00000005060085a7 */ /* 0x000e64000800007f */
[----:B-1----:R-:W-:Y:S05]  /*5a60*/  @!P0 BRA `(.L_x_127) ;  /* 0xfffffffc00f08947 */ /* 0x002fea000383ffff */
[----:B------:R-:W-:Y:S05]  /*5a70*/  BRA `(.L_x_139) ;  /* 0xfffffffc00147947 */ /* 0x000fea000383ffff */
.L_x_140:
[----:B------:R-:W-:-:S00]  /*5a80*/  BRA `(.L_x_140) ;  /* 0xfffffffc00fc7947 */ /* 0x000fc0000383ffff */
[----:B------:R-:W-:-:S00]  /*5a90*/  NOP ;  /* 0x0000000000007918 */ /* 0x000fc00000000000 */
        /* <DEDUP_REMOVED lines=14> */
.L_x_141:


//--------------------- .nv.global.init           --------------------------
	.section	.nv.global.init,"aw",@progbits
.nv.global.init:
	.type		$str$22,@object
	.size		$str$22,($str$23 - $str$22)
$str$22:
        /*0000*/ 	.byte	0x6b, 0x5f, 0x74, 0x69, 0x6c, 0x65, 0x5f, 0x63, 0x6f, 0x75, 0x6e, 0x74, 0x20, 0x3e, 0x3d, 0x20
        /*0010*/ 	.byte	0x31, 0x00
	.type		$str$23,@object
	.size		$str$23,(__unnamed_1 - $str$23)
$str$23:
        /*0012*/ 	.byte	0x2f, 0x74, 0x6d, 0x70, 0x2f, 0x63, 0x75, 0x74, 0x6c, 0x61, 0x73, 0x73, 0x5f, 0x73, 0x77, 0x65
        /*0022*/ 	.byte	0x65, 0x70, 0x5f, 0x73, 0x72, 0x63, 0x2f, 0x69, 0x6e, 0x63, 0x6c, 0x75, 0x64, 0x65, 0x2f, 0x63
        /*0032*/ 	.byte	0x75, 0x74, 0x6c, 0x61, 0x73, 0x73, 0x2f, 0x67, 0x65, 0x6d, 0x6d, 0x2f, 0x63, 0x6f, 0x6c, 0x6c
        /*0042*/ 	.byte	0x65, 0x63, 0x74, 0x69, 0x76, 0x65, 0x2f, 0x73, 0x6d, 0x39, 0x30, 0x5f, 0x6d, 0x6d, 0x61, 0x5f
        /*0052*/ 	.byte	0x74, 0x6d, 0x61, 0x5f, 0x67, 0x6d, 0x6d, 0x61, 0x5f, 0x73, 0x73, 0x5f, 0x77, 0x61, 0x72, 0x70
        /*0062*/ 	.byte	0x73, 0x70, 0x65, 0x63, 0x69, 0x61, 0x6c, 0x69, 0x7a, 0x65, 0x64, 0x2e, 0x68, 0x70, 0x70, 0x00
	.type		__unnamed_1,@object
	.size		__unnamed_1,(.L_0 - __unnamed_1)
__unnamed_1:
        /*0072*/ 	.byte	0x76, 0x6f, 0x69, 0x64, 0x20, 0x63, 0x75, 0x74, 0x6c, 0x61, 0x73, 0x73, 0x3a, 0x3a, 0x67, 0x65
        /* <DEDUP_REMOVED lines=172> */
        /*0b42*/ 	.byte	0x74, 0x69, 0x74, 0x79, 0x5d, 0x00
.L_0:


//--------------------- .nv.shared._ZN7cutlass13device_kernelINS_4gemm6kernel13GemmUniversalIN4cute5tupleIJiiiiEEENS1_10collective13CollectiveMmaINS1_34MainloopSm90TmaGmmaWarpSpecializedILi5ENS5_IJNS4_1CILi1EEENSA_ILi2EEESB_EEENS1_35KernelTmaWarpSpecializedCooperativeEEENS5_IJNSA_ILi128EEENSA_ILi64EEESH_EEEaNS5_IJlSB_lEEEaSJ_NS4_8TiledMMAINS4_8MMA_AtomIJNS4_4SM904GMMA26MMA_64x64x32_S32S8S8_SS_TNEEEENS4_6LayoutINS5_IJSC_SB_SB_EEENS5_IJSB_NSA_ILi0EEESS_EEEEENS5_IJNS4_10UnderscoreESV_SV_EEEEENS4_23SM90_TMA_LOAD_MULTICASTENS4_14ComposedLayoutINS4_7SwizzleILi2ELi4ELi3EEENS4_18smem_ptr_flag_bitsILi8EEENSQ_INS5_IJNSA_ILi8EEESH_EEENS5_IJSH_SB_EEEEEEEvNS4_8identityENS4_13SM90_TMA_LOADES18_vS19_EENS_8epilogue10collective6detail29Sm90TmaWarpSpecializedAdapterINS1D_15DefaultEpilogueIaSJ_SJ_NS1C_6thread17LinearCombinationIaLi1EiiLNS1H_9ScaleType4KindE0ELNS_15FloatRoundStyleE2EaEENS1_15EpilogueDefaultEEEEEvvEEEEvNT_6ParamsE --------------------------
	.section	.nv.shared._ZN7cutlass13device_kernelINS_4gemm6kernel13GemmUniversalIN4cute5tupleIJiiiiEEENS1_10collective13CollectiveMmaINS1_34MainloopSm90TmaGmmaWarpSpecializedILi5ENS5_IJNS4_1CILi1EEENSA_ILi2EEESB_EEENS1_35KernelTmaWarpSpecializedCooperativeEEENS5_IJNSA_ILi128EEENSA_ILi64EEESH_EEEaNS5_IJlSB_lEEEaSJ_NS4_8TiledMMAINS4_8MMA_AtomIJNS4_4SM904GMMA26MMA_64x64x32_S32S8S8_SS_TNEEEENS4_6LayoutINS5_IJSC_SB_SB_EEENS5_IJSB_NSA_ILi0EEESS_EEEEENS5_IJNS4_10UnderscoreESV_SV_EEEEENS4_23SM90_TMA_LOAD_MULTICASTENS4_14ComposedLayoutINS4_7SwizzleILi2ELi4ELi3EEENS4_18smem_ptr_flag_bitsILi8EEENSQ_INS5_IJNSA_ILi8EEESH_EEENS5_IJSH_SB_EEEEEEEvNS4_8identityENS4_13SM90_TMA_LOADES18_vS19_EENS_8epilogue10collective6detail29Sm90TmaWarpSpecializedAdapterINS1D_15DefaultEpilogueIaSJ_SJ_NS1C_6thread17LinearCombinationIaLi1EiiLNS1H_9ScaleType4KindE0ELNS_15FloatRoundStyleE2EaEENS1_15EpilogueDefaultEEEEEvvEEEEvNT_6ParamsE,"aw",@nobits
	.sectionflags	@""
	.align	16
	.zero		1024


//--------------------- .nv.shared.reserved.0     --------------------------
	.section	.nv.shared.reserved.0,"aw",@nobits
	.weak		__nv_reservedSMEM_offset_0_alias
	.size		__nv_reservedSMEM_offset_0_alias, 0, 0
	.other		__nv_reservedSMEM_offset_0_alias,@"STO_CUDA_RESERVED_SHARED STV_DEFAULT"
__nv_reservedSMEM_offset_0_alias:
	.zero		0


//--------------------- .nv.global                --------------------------
	.section	.nv.global,"aw",@nobits
.nv.global:
	.type		_ZN39_INTERNAL_30279b4b_4_k_cu_8d7a00d1_48714cute1_E,@object
	.size		_ZN39_INTERNAL_30279b4b_4_k_cu_8d7a00d1_48714cute1_E,(_ZN39_INTERNAL_30279b4b_4_k_cu_8d7a00d1_48714cuda3std3__45__cpo6cbeginE - _ZN39_INTERNAL_30279b4b_4_k_cu_8d7a00d1_48714cute1_E)
_ZN39_INTERNAL_30279b4b_4_k_cu_8d7a00d1_48714cute1_E:
	.zero		1
	.type		_ZN39_INTERNAL_30279b4b_4_k_cu_8d7a00d1_48714cuda3std3__45__cpo6cbeginE,@object
	.size		_ZN39_INTERNAL_30279b4b_4_k_cu_8d7a00d1_48714cuda3std3__45__cpo6cbeginE,(_ZN39_INTERNAL_30279b4b_4_k_cu_8d7a00d1_48714cuda3std3__48in_placeE - _ZN39_INTERNAL_30279b4b_4_k_cu_8d7a00d1_48714cuda3std3__45__cpo6cbeginE)
_ZN39_INTERNAL_30279b4b_4_k_cu_8d7a00d1_48714cuda3std3__45__cpo6cbeginE:
	.zero		1
	.type		_ZN39_INTERNAL_30279b4b_4_k_cu_8d7a00d1_48714cuda3std3__48in_placeE,@object
	.size		_ZN39_INTERNAL_30279b4b_4_k_cu_8d7a00d1_48714cuda3std3__48in_placeE,(_ZN39_INTERNAL_30279b4b_4_k_cu_8d7a00d1_48714cuda3std6ranges3__45__cpo9iter_moveE - _ZN39_INTERNAL_30279b4b_4_k_cu_8d7a00d1_48714cuda3std3__48in_placeE)
_ZN39_INTERNAL_30279b4b_4_k_cu_8d7a00d1_48714cuda3std3__48in_placeE:
	.zero		1
	.type		_ZN39_INTERNAL_30279b4b_4_k_cu_8d7a00d1_48714cuda3std6ranges3__45__cpo9iter_moveE,@object
	.size		_ZN39_INTERNAL_30279b4b_4_k_cu_8d7a00d1_48714cuda3std6ranges3__45__cpo9iter_moveE,(_ZN39_INTERNAL_30279b4b_4_k_cu_8d7a00d1_48714cuda3std3__45__cpo5beginE - _ZN39_INTERNAL_30279b4b_4_k_cu_8d7a00d1_48714cuda3std6ranges3__45__cpo9iter_moveE)
_ZN39_INTERNAL_30279b4b_4_k_cu_8d7a00d1_48714cuda3std6ranges3__45__cpo9iter_moveE:
	.zero		1
	.type		_ZN39_INTERNAL_30279b4b_4_k_cu_8d7a00d1_48714cuda3std3__45__cpo5beginE,@object
	.size		_ZN39_INTERNAL_30279b4b_4_k_cu_8d7a00d1_48714cuda3std3__45__cpo5beginE,(_ZN39_INTERNAL_30279b4b_4_k_cu_8d7a00d1_48714cuda3std3__441_GLOBAL__N__30279b4b_4_k_cu_8d7a00d1_48716ignoreE - _ZN39_INTERNAL_30279b4b_4_k_cu_8d7a00d1_48714cuda3std3__45__cpo5beginE)
_ZN39_INTERNAL_30279b4b_4_k_cu_8d7a00d1_48714cuda3std3__45__cpo5beginE:
	.zero		1
	.type		_ZN39_INTERNAL_30279b4b_4_k_cu_8d7a00d1_48714cuda3std3__441_GLOBAL__N__30279b4b_4_k_cu_8d7a00d1_48716ignoreE,@object
	.size		_ZN39_INTERNAL_30279b4b_4_k_cu_8d7a00d1_48714cuda3std3__441_GLOBAL__N__30279b4b_4_k_cu_8d7a00d1_48716ignoreE,(_ZN39_INTERNAL_30279b4b_4_k_cu_8d7a00d1_48714cute7productE - _ZN39_INTERNAL_30279b4b_4_k_cu_8d7a00d1_48714cuda3std3__441_GLOBAL__N__30279b4b_4_k_cu_8d7a00d1_48716ignoreE)
_ZN39_INTERNAL_30279b4b_4_k_cu_8d7a00d1_48714cuda3std3__441_GLOBAL__N__30279b4b_4_k_cu_8d7a00d1_48716ignoreE:
	.zero		1
	.type		_ZN39_INTERNAL_30279b4b_4_k_cu_8d7a00d1_48714cute7productE,@object
	.size		_ZN39_INTERNAL_30279b4b_4_k_cu_8d7a00d1_48714cute7productE,(_ZN39_INTERNAL_30279b4b_4_k_cu_8d7a00d1_48714cuda3std3__45__cpo3endE - _ZN39_INTERNAL_30279b4b_4_k_cu_8d7a00d1_48714cute7productE)
_ZN39_INTERNAL_30279b4b_4_k_cu_8d7a00d1_48714cute7productE:
	.zero		1
	.type		_ZN39_INTERNAL_30279b4b_4_k_cu_8d7a00d1_48714cuda3std3__45__cpo3endE,@object
	.size		_ZN39_INTERNAL_30279b4b_4_k_cu_8d7a00d1_48714cuda3std3__45__cpo3endE,(_ZN39_INTERNAL_30279b4b_4_k_cu_8d7a00d1_48714cuda3std3__419piecewise_constructE - _ZN39_INTERNAL_30279b4b_4_k_cu_8d7a00d1_48714cuda3std3__45__cpo3endE)
_ZN39_INTERNAL_30279b4b_4_k_cu_8d7a00d1_48714cuda3std3__45__cpo3endE:
	.zero		1
	.type		_ZN39_INTERNAL_30279b4b_4_k_cu_8d7a00d1_48714cuda3std3__419piecewise_constructE,@object
	.size		_ZN39_INTERNAL_30279b4b_4_k_cu_8d7a00d1_48714cuda3std3__419piecewise_constructE,(_ZN39_INTERNAL_30279b4b_4_k_cu_8d7a00d1_48714cuda3std3__45__cpo4cendE - _ZN39_INTERNAL_30279b4b_4_k_cu_8d7a00d1_48714cuda3std3__419piecewise_constructE)
_ZN39_INTERNAL_30279b4b_4_k_cu_8d7a00d1_48714cuda3std3__419piecewise_constructE:
	.zero		1
	.type		_ZN39_INTERNAL_30279b4b_4_k_cu_8d7a00d1_48714cuda3std3__45__cpo4cendE,@object
	.size		_ZN39_INTERNAL_30279b4b_4_k_cu_8d7a00d1_48714cuda3std3__45__cpo4cendE,(_ZN39_INTERNAL_30279b4b_4_k_cu_8d7a00d1_48714cuda3std6ranges3__45__cpo4swapE - _ZN39_INTERNAL_30279b4b_4_k_cu_8d7a00d1_48714cuda3std3__45__cpo4cendE)
_ZN39_INTERNAL_30279b4b_4_k_cu_8d7a00d1_48714cuda3std3__45__cpo4cendE:
	.zero		1
	.type		_ZN39_INTERNAL_30279b4b_4_k_cu_8d7a00d1_48714cuda3std6ranges3__45__cpo4swapE,@object
	.size		_ZN39_INTERNAL_30279b4b_4_k_cu_8d7a00d1_48714cuda3std6ranges3__45__cpo4swapE,(.L_8 - _ZN39_INTERNAL_30279b4b_4_k_cu_8d7a00d1_48714cuda3std6ranges3__45__cpo4swapE)
_ZN39_INTERNAL_30279b4b_4_k_cu_8d7a00d1_48714cuda3std6ranges3__45__cpo4swapE:
	.zero		1
.L_8:


//--------------------- .nv.constant0._ZN7cutlass13device_kernelINS_4gemm6kernel13GemmUniversalIN4cute5tupleIJiiiiEEENS1_10collective13CollectiveMmaINS1_34MainloopSm90TmaGmmaWarpSpecializedILi5ENS5_IJNS4_1CILi1EEENSA_ILi2EEESB_EEENS1_35KernelTmaWarpSpecializedCooperativeEEENS5_IJNSA_ILi128EEENSA_ILi64EEESH_EEEaNS5_IJlSB_lEEEaSJ_NS4_8TiledMMAINS4_8MMA_AtomIJNS4_4SM904GMMA26MMA_64x64x32_S32S8S8_SS_TNEEEENS4_6LayoutINS5_IJSC_SB_SB_EEENS5_IJSB_NSA_ILi0EEESS_EEEEENS5_IJNS4_10UnderscoreESV_SV_EEEEENS4_23SM90_TMA_LOAD_MULTICASTENS4_14ComposedLayoutINS4_7SwizzleILi2ELi4ELi3EEENS4_18smem_ptr_flag_bitsILi8EEENSQ_INS5_IJNSA_ILi8EEESH_EEENS5_IJSH_SB_EEEEEEEvNS4_8identityENS4_13SM90_TMA_LOADES18_vS19_EENS_8epilogue10collective6detail29Sm90TmaWarpSpecializedAdapterINS1D_15DefaultEpilogueIaSJ_SJ_NS1C_6thread17LinearCombinationIaLi1EiiLNS1H_9ScaleType4KindE0ELNS_15FloatRoundStyleE2EaEENS1_15EpilogueDefaultEEEEEvvEEEEvNT_6ParamsE --------------------------
	.section	.nv.constant0._ZN7cutlass13device_kernelINS_4gemm6kernel13GemmUniversalIN4cute5tupleIJiiiiEEENS1_10collective13CollectiveMmaINS1_34MainloopSm90TmaGmmaWarpSpecializedILi5ENS5_IJNS4_1CILi1EEENSA_ILi2EEESB_EEENS1_35KernelTmaWarpSpecializedCooperativeEEENS5_IJNSA_ILi128EEENSA_ILi64EEESH_EEEaNS5_IJlSB_lEEEaSJ_NS4_8TiledMMAINS4_8MMA_AtomIJNS4_4SM904GMMA26MMA_64x64x32_S32S8S8_SS_TNEEEENS4_6LayoutINS5_IJSC_SB_SB_EEENS5_IJSB_NSA_ILi0EEESS_EEEEENS5_IJNS4_10UnderscoreESV_SV_EEEEENS4_23SM90_TMA_LOAD_MULTICASTENS4_14ComposedLayoutINS4_7SwizzleILi2ELi4ELi3EEENS4_18smem_ptr_flag_bitsILi8EEENSQ_INS5_IJNSA_ILi8EEESH_EEENS5_IJSH_SB_EEEEEEEvNS4_8identityENS4_13SM90_TMA_LOADES18_vS19_EENS_8epilogue10collective6detail29Sm90TmaWarpSpecializedAdapterINS1D_15DefaultEpilogueIaSJ_SJ_NS1C_6thread17LinearCombinationIaLi1EiiLNS1H_9ScaleType4KindE0ELNS_15FloatRoundStyleE2EaEENS1_15EpilogueDefaultEEEEEvvEEEEvNT_6ParamsE,"a",@progbits
	.sectionflags	@""
	.align	4
.nv.constant0._ZN7cutlass13device_kernelINS_4gemm6kernel13GemmUniversalIN4cute5tupleIJiiiiEEENS1_10collective13CollectiveMmaINS1_34MainloopSm90TmaGmmaWarpSpecializedILi5ENS5_IJNS4_1CILi1EEENSA_ILi2EEESB_EEENS1_35KernelTmaWarpSpecializedCooperativeEEENS5_IJNSA_ILi128EEENSA_ILi64EEESH_EEEaNS5_IJlSB_lEEEaSJ_NS4_8TiledMMAINS4_8MMA_AtomIJNS4_4SM904GMMA26MMA_64x64x32_S32S8S8_SS_TNEEEENS4_6LayoutINS5_IJSC_SB_SB_EEENS5_IJSB_NSA_ILi0EEESS_EEEEENS5_IJNS4_10UnderscoreESV_SV_EEEEENS4_23SM90_TMA_LOAD_MULTICASTENS4_14ComposedLayoutINS4_7SwizzleILi2ELi4ELi3EEENS4_18smem_ptr_flag_bitsILi8EEENSQ_INS5_IJNSA_ILi8EEESH_EEENS5_IJSH_SB_EEEEEEEvNS4_8identityENS4_13SM90_TMA_LOADES18_vS19_EENS_8epilogue10collective6detail29Sm90TmaWarpSpecializedAdapterINS1D_15DefaultEpilogueIaSJ_SJ_NS1C_6thread17LinearCombinationIaLi1EiiLNS1H_9ScaleType4KindE0ELNS_15FloatRoundStyleE2EaEENS1_15EpilogueDefaultEEEEEvvEEEEvNT_6ParamsE:
	.zero		1664


//--------------------- SYMBOLS --------------------------

	.type		.nv.reservedSmem.offset0,@object
	.size		.nv.reservedSmem.offset0,0x4
	.type		__assertfail,@function
